// auto-generated by cutlass_sweep.gemm — config: {"arch": "sm_90", "cluster_m": 1, "cluster_n": 1, "dtype": "int8", "dtype_b": "int8", "layout": "nt", "stages": 0, "tile_k": 128, "tile_m": 512, "tile_n": 16}
#include "cutlass/cutlass.h"
#include "cutlass/gemm/collective/collective_builder.hpp"
#include "cutlass/gemm/device/gemm_universal_adapter.h"
#include "cutlass/gemm/kernel/gemm_universal.hpp"
#include "cutlass/epilogue/collective/collective_builder.hpp"

using ElemA = int8_t;
using ElemB = int8_t;
using ElemCD = int8_t;
using Acc  = int32_t;
using TileShape    = cute::Shape<cute::_512, cute::_16, cute::_128>;
using ClusterShape = cute::Shape<cute::_1, cute::_1, cute::_1>;

using CollectiveEpilogue = typename cutlass::epilogue::collective::CollectiveBuilder<
    cutlass::arch::Sm90, cutlass::arch::OpClassTensorOp,
    TileShape, ClusterShape,
    cutlass::epilogue::collective::EpilogueTileAuto,
    Acc, Acc,
    ElemCD, cutlass::layout::RowMajor, 128 / cutlass::sizeof_bits<ElemCD>::value,
    ElemCD, cutlass::layout::RowMajor, 128 / cutlass::sizeof_bits<ElemCD>::value,
    cutlass::epilogue::collective::EpilogueScheduleAuto
  >::CollectiveOp;

using CollectiveMainloop = typename cutlass::gemm::collective::CollectiveBuilder<
    cutlass::arch::Sm90, cutlass::arch::OpClassTensorOp,
    ElemA, cutlass::layout::RowMajor, 128 / cutlass::sizeof_bits<ElemA>::value,
    ElemB, cutlass::layout::ColumnMajor, 128 / cutlass::sizeof_bits<ElemB>::value,
    Acc,
    TileShape, ClusterShape,
    cutlass::gemm::collective::StageCountAutoCarveout<static_cast<int>(sizeof(typename CollectiveEpilogue::SharedStorage))>,
    cutlass::gemm::collective::KernelScheduleAuto
  >::CollectiveOp;

using GemmKernel = cutlass::gemm::kernel::GemmUniversal<
    cute::Shape<int,int,int,int>,
    CollectiveMainloop,
    CollectiveEpilogue
>;
using Gemm = cutlass::gemm::device::GemmUniversalAdapter<GemmKernel>;

// Force the device kernel symbol into the cubin without needing a host main.
auto* _anchor = &cutlass::device_kernel<GemmKernel>;


// ===== COMPILED SASS (sm_90a) =====

	.target	sm_90a

	.elftype	@"ET_EXEC"


//--------------------- .note.nv.tkinfo           --------------------------
	.section	.note.nv.tkinfo,"",@"SHT_NOTE"
	.sectionflags	@"SHF_NOTE_NV_TKINFO"
	.tkinfo
        /*0018*/ 	.word	0x00000002
        /*0030*/ 	.string	""
        /*0030*/ 	.string	"ptxas"
        /*0030*/ 	.string	"Cuda compilation tools, release 13.0, V13.0.88"
        /*0030*/ 	.string	"Build cuda_13.0.r13.0/compiler.36424714_0"
        /*0030*/ 	.string	"-arch sm_90a -m 64 "



//--------------------- .note.nv.cuinfo           --------------------------
	.section	.note.nv.cuinfo,"",@"SHT_NOTE"
	.sectionflags	@"SHF_NOTE_NV_CUINFO"
        /*0018*/ 	.short	0x0002
        /*001a*/ 	.short	0x005a
        /*001c*/ 	.short	0x0082
	.zero		2


//--------------------- .nv.info                  --------------------------
	.section	.nv.info,"",@"SHT_CUDA_INFO"
	.align	4


	//----- nvinfo : EIATTR_REGCOUNT
	.align		4
        /*0000*/ 	.byte	0x04, 0x2f
        /*0002*/ 	.short	(.L_15 - .L_14)
	.align		4
.L_14:
        /*0004*/ 	.word	index@(_ZN7cutlass13device_kernelINS_4gemm6kernel13GemmUniversalIN4cute5tupleIJiiiiEEENS1_10collective13CollectiveMmaINS1_34MainloopSm90TmaGmmaWarpSpecializedILi3ENS5_IJNS4_1CILi1EEESB_SB_EEENS1_35KernelTmaWarpSpecializedCooperativeEEENS5_IJNSA_ILi512EEENSA_ILi16EEENSA_ILi128EEEEEEaNS5_IJlSB_lEEEaSJ_NS4_8TiledMMAINS4_8MMA_AtomIJNS4_4SM904GMMA26MMA_64x16x32_S32S8S8_SS_TNEEEENS4_6LayoutINS5_IJNSA_ILi2EEESB_SB_EEENS5_IJSB_NSA_ILi0EEEST_EEEEENS5_IJNS4_10UnderscoreESW_SW_EEEEENS4_13SM90_TMA_LOADENS4_14ComposedLayoutINS4_7SwizzleILi3ELi4ELi3EEENS4_18smem_ptr_flag_bitsILi8EEENSQ_INS5_IJNSA_ILi8EEESH_EEENS5_IJSH_SB_EEEEEEEvNS4_8identityESZ_S19_vS1A_EENS_8epilogue10collective6detail29Sm90TmaWarpSpecializedAdapterINS1D_15DefaultEpilogueIaSJ_SJ_NS1C_6thread17LinearCombinationIaLi1EiiLNS1H_9ScaleType4KindE0ELNS_15FloatRoundStyleE2EaEENS1_15EpilogueDefaultEEEEEvvEEEEvNT_6ParamsE)
        /*0008*/ 	.word	0x000000a8


	//----- nvinfo : EIATTR_FRAME_SIZE
	.align		4
.L_15:
        /*000c*/ 	.byte	0x04, 0x11
        /*000e*/ 	.short	(.L_17 - .L_16)
	.align		4
.L_16:
        /*0010*/ 	.word	index@(_ZN7cutlass13device_kernelINS_4gemm6kernel13GemmUniversalIN4cute5tupleIJiiiiEEENS1_10collective13CollectiveMmaINS1_34MainloopSm90TmaGmmaWarpSpecializedILi3ENS5_IJNS4_1CILi1EEESB_SB_EEENS1_35KernelTmaWarpSpecializedCooperativeEEENS5_IJNSA_ILi512EEENSA_ILi16EEENSA_ILi128EEEEEEaNS5_IJlSB_lEEEaSJ_NS4_8TiledMMAINS4_8MMA_AtomIJNS4_4SM904GMMA26MMA_64x16x32_S32S8S8_SS_TNEEEENS4_6LayoutINS5_IJNSA_ILi2EEESB_SB_EEENS5_IJSB_NSA_ILi0EEEST_EEEEENS5_IJNS4_10UnderscoreESW_SW_EEEEENS4_13SM90_TMA_LOADENS4_14ComposedLayoutINS4_7SwizzleILi3ELi4ELi3EEENS4_18smem_ptr_flag_bitsILi8EEENSQ_INS5_IJNSA_ILi8EEESH_EEENS5_IJSH_SB_EEEEEEEvNS4_8identityESZ_S19_vS1A_EENS_8epilogue10collective6detail29Sm90TmaWarpSpecializedAdapterINS1D_15DefaultEpilogueIaSJ_SJ_NS1C_6thread17LinearCombinationIaLi1EiiLNS1H_9ScaleType4KindE0ELNS_15FloatRoundStyleE2EaEENS1_15EpilogueDefaultEEEEEvvEEEEvNT_6ParamsE)
        /*0014*/ 	.word	0x00000000


	//----- nvinfo : EIATTR_MIN_STACK_SIZE
	.align		4
.L_17:
        /*0018*/ 	.byte	0x04, 0x12
        /*001a*/ 	.short	(.L_19 - .L_18)
	.align		4
.L_18:
        /*001c*/ 	.word	index@(_ZN7cutlass13device_kernelINS_4gemm6kernel13GemmUniversalIN4cute5tupleIJiiiiEEENS1_10collective13CollectiveMmaINS1_34MainloopSm90TmaGmmaWarpSpecializedILi3ENS5_IJNS4_1CILi1EEESB_SB_EEENS1_35KernelTmaWarpSpecializedCooperativeEEENS5_IJNSA_ILi512EEENSA_ILi16EEENSA_ILi128EEEEEEaNS5_IJlSB_lEEEaSJ_NS4_8TiledMMAINS4_8MMA_AtomIJNS4_4SM904GMMA26MMA_64x16x32_S32S8S8_SS_TNEEEENS4_6LayoutINS5_IJNSA_ILi2EEESB_SB_EEENS5_IJSB_NSA_ILi0EEEST_EEEEENS5_IJNS4_10UnderscoreESW_SW_EEEEENS4_13SM90_TMA_LOADENS4_14ComposedLayoutINS4_7SwizzleILi3ELi4ELi3EEENS4_18smem_ptr_flag_bitsILi8EEENSQ_INS5_IJNSA_ILi8EEESH_EEENS5_IJSH_SB_EEEEEEEvNS4_8identityESZ_S19_vS1A_EENS_8epilogue10collective6detail29Sm90TmaWarpSpecializedAdapterINS1D_15DefaultEpilogueIaSJ_SJ_NS1C_6thread17LinearCombinationIaLi1EiiLNS1H_9ScaleType4KindE0ELNS_15FloatRoundStyleE2EaEENS1_15EpilogueDefaultEEEEEvvEEEEvNT_6ParamsE)
        /*0020*/ 	.word	0x00000000
.L_19:


//--------------------- .nv.compat                --------------------------
	.section	.nv.compat,"",@"SHT_CUDA_COMPAT_INFO"
	.align	4
        /*0000*/ 	.byte	0x02, 0x09, 0x01, 0x00, 0x02, 0x02, 0x04, 0x00, 0x02, 0x05, 0x05, 0x00, 0x03, 0x07, 0x01, 0x01
        /*0010*/ 	.byte	0x02, 0x03, 0x01, 0x00, 0x02, 0x06, 0x01, 0x00, 0x04, 0x0b, 0x08, 0x00, 0x00, 0x00, 0x00, 0x00
        /*0020*/ 	.byte	0x00, 0x00, 0x00, 0x00


//--------------------- .nv.info._ZN7cutlass13device_kernelINS_4gemm6kernel13GemmUniversalIN4cute5tupleIJiiiiEEENS1_10collective13CollectiveMmaINS1_34MainloopSm90TmaGmmaWarpSpecializedILi3ENS5_IJNS4_1CILi1EEESB_SB_EEENS1_35KernelTmaWarpSpecializedCooperativeEEENS5_IJNSA_ILi512EEENSA_ILi16EEENSA_ILi128EEEEEEaNS5_IJlSB_lEEEaSJ_NS4_8TiledMMAINS4_8MMA_AtomIJNS4_4SM904GMMA26MMA_64x16x32_S32S8S8_SS_TNEEEENS4_6LayoutINS5_IJNSA_ILi2EEESB_SB_EEENS5_IJSB_NSA_ILi0EEEST_EEEEENS5_IJNS4_10UnderscoreESW_SW_EEEEENS4_13SM90_TMA_LOADENS4_14ComposedLayoutINS4_7SwizzleILi3ELi4ELi3EEENS4_18smem_ptr_flag_bitsILi8EEENSQ_INS5_IJNSA_ILi8EEESH_EEENS5_IJSH_SB_EEEEEEEvNS4_8identityESZ_S19_vS1A_EENS_8epilogue10collective6detail29Sm90TmaWarpSpecializedAdapterINS1D_15DefaultEpilogueIaSJ_SJ_NS1C_6thread17LinearCombinationIaLi1EiiLNS1H_9ScaleType4KindE0ELNS_15FloatRoundStyleE2EaEENS1_15EpilogueDefaultEEEEEvvEEEEvNT_6ParamsE --------------------------
	.section	.nv.info._ZN7cutlass13device_kernelINS_4gemm6kernel13GemmUniversalIN4cute5tupleIJiiiiEEENS1_10collective13CollectiveMmaINS1_34MainloopSm90TmaGmmaWarpSpecializedILi3ENS5_IJNS4_1CILi1EEESB_SB_EEENS1_35KernelTmaWarpSpecializedCooperativeEEENS5_IJNSA_ILi512EEENSA_ILi16EEENSA_ILi128EEEEEEaNS5_IJlSB_lEEEaSJ_NS4_8TiledMMAINS4_8MMA_AtomIJNS4_4SM904GMMA26MMA_64x16x32_S32S8S8_SS_TNEEEENS4_6LayoutINS5_IJNSA_ILi2EEESB_SB_EEENS5_IJSB_NSA_ILi0EEEST_EEEEENS5_IJNS4_10UnderscoreESW_SW_EEEEENS4_13SM90_TMA_LOADENS4_14ComposedLayoutINS4_7SwizzleILi3ELi4ELi3EEENS4_18smem_ptr_flag_bitsILi8EEENSQ_INS5_IJNSA_ILi8EEESH_EEENS5_IJSH_SB_EEEEEEEvNS4_8identityESZ_S19_vS1A_EENS_8epilogue10collective6detail29Sm90TmaWarpSpecializedAdapterINS1D_15DefaultEpilogueIaSJ_SJ_NS1C_6thread17LinearCombinationIaLi1EiiLNS1H_9ScaleType4KindE0ELNS_15FloatRoundStyleE2EaEENS1_15EpilogueDefaultEEEEEvvEEEEvNT_6ParamsE,"",@"SHT_CUDA_INFO"
	.sectionflags	@""
	.align	4


	//----- nvinfo : EIATTR_CUDA_API_VERSION
	.align		4
        /*0000*/ 	.byte	0x04, 0x37
        /*0002*/ 	.short	(.L_21 - .L_20)
.L_20:
        /*0004*/ 	.word	0x00000082


	//----- nvinfo : EIATTR_KPARAM_INFO
	.align		4
.L_21:
        /*0008*/ 	.byte	0x04, 0x17
        /*000a*/ 	.short	(.L_23 - .L_22)
.L_22:
        /*000c*/ 	.word	0x00000000
        /*0010*/ 	.short	0x0000
        /*0012*/ 	.short	0x0070
        /*0014*/ 	.byte	0x00, 0xf0, 0x01, 0x10


	//----- nvinfo : EIATTR_SPARSE_MMA_MASK
	.align		4
.L_23:
        /*0018*/ 	.byte	0x03, 0x50
        /*001a*/ 	.short	0x0000


	//----- nvinfo : EIATTR_MAXREG_COUNT
	.align		4
        /*001c*/ 	.byte	0x03, 0x1b
        /*001e*/ 	.short	0x00a8


	//----- nvinfo : EIATTR_NUM_BARRIERS
	.align		4
        /*0020*/ 	.byte	0x02, 0x4c
        /*0022*/ 	.byte	0x01
	.zero		1


	//----- nvinfo : EIATTR_EXTERNS
	.align		4
        /*0024*/ 	.byte	0x04, 0x0f
        /*0026*/ 	.short	(.L_25 - .L_24)


	//   ....[0]....
	.align		4
.L_24:
        /*0028*/ 	.word	index@(__assertfail)


	//----- nvinfo : EIATTR_MERCURY_ISA_VERSION
	.align		4
.L_25:
        /*002c*/ 	.byte	0x03, 0x5f
        /*002e*/ 	.short	0x0101


	//----- nvinfo : EIATTR_INT_WARP_WIDE_INSTR_OFFSETS
	.align		4
        /*0030*/ 	.byte	0x04, 0x31
        /*0032*/ 	.short	(.L_27 - .L_26)


	//   ....[0]....
.L_26:
        /*0034*/ 	.word	0x000003d0


	//   ....[1]....
        /*0038*/ 	.word	0x000003e0


	//   ....[2]....
        /*003c*/ 	.word	0x000004a0


	//----- nvinfo : EIATTR_COOP_GROUP_MASK_REGIDS
	.align		4
.L_27:
        /*0040*/ 	.byte	0x04, 0x29
        /*0042*/ 	.short	(.L_29 - .L_28)


	//   ....[0]....
.L_28:
        /*0044*/ 	.word	0xffffffff


	//   ....[1]....
        /*0048*/ 	.word	0xffffffff


	//   ....[2]....
        /*004c*/ 	.word	0xffffffff


	//   ....[3]....
        /*0050*/ 	.word	0xffffffff


	//   ....[4]....
        /*0054*/ 	.word	0xffffffff


	//----- nvinfo : EIATTR_COOP_GROUP_INSTR_OFFSETS
	.align		4
.L_29:
        /*0058*/ 	.byte	0x04, 0x28
        /*005a*/ 	.short	(.L_31 - .L_30)


	//   ....[0]....
.L_30:
        /*005c*/ 	.word	0x00000060


	//   ....[1]....
        /*0060*/ 	.word	0x00000070


	//   ....[2]....
        /*0064*/ 	.word	0x00000130


	//   ....[3]....
        /*0068*/ 	.word	0x000002a0


	//   ....[4]....
        /*006c*/ 	.word	0x000011b0


	//----- nvinfo : EIATTR_REG_RECONFIG
	.align		4
.L_31:
        /*0070*/ 	.byte	0x01, 0x54
	.zero		2


	//----- nvinfo : EIATTR_SYSCALL_OFFSETS
	.align		4
        /*0074*/ 	.byte	0x04, 0x46
        /*0076*/ 	.short	(.L_33 - .L_32)


	//   ....[0]....
.L_32:
        /*0078*/ 	.word	0x000013a0


	//----- nvinfo : EIATTR_MBARRIER_INSTR_OFFSETS
	.align		4
.L_33:
        /*007c*/ 	.byte	0x04, 0x39
        /*007e*/ 	.short	(.L_35 - .L_34)


	//   ....[0]....
.L_34:
        /*0080*/ 	.word	0x00000230
        /*0084*/ 	.word	0x000000ff
        /*0088*/ 	.word	0x00000000
        /*008c*/ 	.short	0x0100
        /*008e*/ 	.byte	0x08
	.zero		1


	//   ....[1]....
        /*0090*/ 	.word	0x00000240
        /*0094*/ 	.word	0x000000ff
        /*0098*/ 	.word	0x00000018
        /*009c*/ 	.short	0x0100
        /*009e*/ 	.byte	0x08
	.zero		1


	//   ....[2]....
        /*00a0*/ 	.word	0x00000250
        /*00a4*/ 	.word	0x000000ff
        /*00a8*/ 	.word	0x00000008
        /*00ac*/ 	.short	0x0100
        /*00ae*/ 	.byte	0x08
	.zero		1


	//   ....[3]....
        /*00b0*/ 	.word	0x00000260
        /*00b4*/ 	.word	0x000000ff
        /*00b8*/ 	.word	0x00000020
        /*00bc*/ 	.short	0x0100
        /*00be*/ 	.byte	0x08
	.zero		1


	//   ....[4]....
        /*00c0*/ 	.word	0x00000270
        /*00c4*/ 	.word	0x000000ff
        /*00c8*/ 	.word	0x00000010
        /*00cc*/ 	.short	0x0100
        /*00ce*/ 	.byte	0x08
	.zero		1


	//   ....[5]....
        /*00d0*/ 	.word	0x00000280
        /*00d4*/ 	.word	0x000000ff
        /*00d8*/ 	.word	0x00000028
        /*00dc*/ 	.short	0x0100
        /*00de*/ 	.byte	0x08
	.zero		1


	//   ....[6]....
        /*00e0*/ 	.word	0x00000520
        /*00e4*/ 	.word	0x000000ff
        /*00e8*/ 	.word	0x00000040
        /*00ec*/ 	.short	0x0100
        /*00ee*/ 	.byte	0x08
	.zero		1


	//   ....[7]....
        /*00f0*/ 	.word	0x000005a0
        /*00f4*/ 	.word	0x000000ff
        /*00f8*/ 	.word	0x00000048
        /*00fc*/ 	.short	0x0100
        /*00fe*/ 	.byte	0x08
	.zero		1


	//   ....[8]....
        /*0100*/ 	.word	0x00001470
        /*0104*/ 	.word	0x00000003
        /*0108*/ 	.word	0x00000000
        /*010c*/ 	.short	0x010a
        /*010e*/ 	.byte	0x3f
	.zero		1


	//   ....[9]....
        /*0110*/ 	.word	0x000014d0
        /*0114*/ 	.word	0x00000003
        /*0118*/ 	.word	0x00000000
        /*011c*/ 	.short	0x010a
        /*011e*/ 	.byte	0x3f
	.zero		1


	//   ....[10]....
        /*0120*/ 	.word	0x00001ce0
        /*0124*/ 	.word	0x00000005
        /*0128*/ 	.word	0x00000000
        /*012c*/ 	.short	0x010a
        /*012e*/ 	.byte	0x3f
	.zero		1


	//   ....[11]....
        /*0130*/ 	.word	0x00001d20
        /*0134*/ 	.word	0x00000005
        /*0138*/ 	.word	0x00000000
        /*013c*/ 	.short	0x010a
        /*013e*/ 	.byte	0x3f
	.zero		1


	//   ....[12]....
        /*0140*/ 	.word	0x00002400
        /*0144*/ 	.word	0x00000004
        /*0148*/ 	.word	0x00000000
        /*014c*/ 	.short	0x0101
        /*014e*/ 	.byte	0x3f
	.zero		1


	//   ....[13]....
        /*0150*/ 	.word	0x000025c0
        /*0154*/ 	.word	0x00000000
        /*0158*/ 	.word	0x00000000
        /*015c*/ 	.short	0x0101
        /*015e*/ 	.byte	0x3f
	.zero		1


	//   ....[14]....
        /*0160*/ 	.word	0x00005a00
        /*0164*/ 	.word	0x0000000e
        /*0168*/ 	.word	0x00000018
        /*016c*/ 	.short	0x010a
        /*016e*/ 	.byte	0x3f
	.zero		1


	//   ....[15]....
        /*0170*/ 	.word	0x00005d90
        /*0174*/ 	.word	0x00000006
        /*0178*/ 	.word	0x00000048
        /*017c*/ 	.short	0x0101
        /*017e*/ 	.byte	0x3f
	.zero		1


	//   ....[16]....
        /*0180*/ 	.word	0x000064b0
        /*0184*/ 	.word	0x00000007
        /*0188*/ 	.word	0x00000000
        /*018c*/ 	.short	0x010a
        /*018e*/ 	.byte	0x3f
	.zero		1


	//   ....[17]....
        /*0190*/ 	.word	0x00006530
        /*0194*/ 	.word	0x00000009
        /*0198*/ 	.word	0x00000000
        /*019c*/ 	.short	0x010a
        /*019e*/ 	.byte	0x3f
	.zero		1


	//   ....[18]....
        /*01a0*/ 	.word	0x000065c0
        /*01a4*/ 	.word	0x00000003
        /*01a8*/ 	.word	0x00000000
        /*01ac*/ 	.short	0x010a
        /*01ae*/ 	.byte	0x3f
	.zero		1


	//   ....[19]....
        /*01b0*/ 	.word	0x00006620
        /*01b4*/ 	.word	0x00000003
        /*01b8*/ 	.word	0x00000000
        /*01bc*/ 	.short	0x010a
        /*01be*/ 	.byte	0x3f
	.zero		1


	//   ....[20]....
        /*01c0*/ 	.word	0x00006670
        /*01c4*/ 	.word	0x00000005
        /*01c8*/ 	.word	0x00000000
        /*01cc*/ 	.short	0x010a
        /*01ce*/ 	.byte	0x3f
	.zero		1


	//   ....[21]....
        /*01d0*/ 	.word	0x00006740
        /*01d4*/ 	.word	0x0000000e
        /*01d8*/ 	.word	0x00000018
        /*01dc*/ 	.short	0x010a
        /*01de*/ 	.byte	0x3f
	.zero		1


	//   ....[22]....
        /*01e0*/ 	.word	0x00006810
        /*01e4*/ 	.word	0x00000007
        /*01e8*/ 	.word	0x00000000
        /*01ec*/ 	.short	0x010a
        /*01ee*/ 	.byte	0x3f
	.zero		1


	//   ....[23]....
        /*01f0*/ 	.word	0x00006860
        /*01f4*/ 	.word	0x00000009
        /*01f8*/ 	.word	0x00000000
        /*01fc*/ 	.short	0x010a
        /*01fe*/ 	.byte	0x3f
	.zero		1


	//----- nvinfo : EIATTR_NUM_MBARRIERS
	.align		4
.L_35:
        /*0200*/ 	.byte	0x03, 0x38
        /*0202*/ 	.short	0x0008


	//----- nvinfo : EIATTR_EXIT_INSTR_OFFSETS
	.align		4
        /*0204*/ 	.byte	0x04, 0x1c
        /*0206*/ 	.short	(.L_37 - .L_36)


	//   ....[0]....
.L_36:
        /*0208*/ 	.word	0x00000640


	//   ....[1]....
        /*020c*/ 	.word	0x00000f00


	//   ....[2]....
        /*0210*/ 	.word	0x000050e0


	//   ....[3]....
        /*0214*/ 	.word	0x00005710


	//   ....[4]....
        /*0218*/ 	.word	0x00006610


	//----- nvinfo : EIATTR_MAX_THREADS
	.align		4
.L_37:
        /*021c*/ 	.byte	0x04, 0x05
        /*021e*/ 	.short	(.L_39 - .L_38)
.L_38:
        /*0220*/ 	.word	0x00000180
        /*0224*/ 	.word	0x00000001
        /*0228*/ 	.word	0x00000001


	//----- nvinfo : EIATTR_CRS_STACK_SIZE
	.align		4
.L_39:
        /*022c*/ 	.byte	0x04, 0x1e
        /*022e*/ 	.short	(.L_41 - .L_40)
.L_40:
        /*0230*/ 	.word	0x00000000


	//----- nvinfo : EIATTR_CBANK_PARAM_SIZE
	.align		4
.L_41:
        /*0234*/ 	.byte	0x03, 0x19
        /*0236*/ 	.short	0x0470


	//----- nvinfo : EIATTR_PARAM_CBANK
	.align		4
        /*0238*/ 	.byte	0x04, 0x0a
        /*023a*/ 	.short	(.L_43 - .L_42)
	.align		4
.L_42:
        /*023c*/ 	.word	index@(.nv.constant0._ZN7cutlass13device_kernelINS_4gemm6kernel13GemmUniversalIN4cute5tupleIJiiiiEEENS1_10collective13CollectiveMmaINS1_34MainloopSm90TmaGmmaWarpSpecializedILi3ENS5_IJNS4_1CILi1EEESB_SB_EEENS1_35KernelTmaWarpSpecializedCooperativeEEENS5_IJNSA_ILi512EEENSA_ILi16EEENSA_ILi128EEEEEEaNS5_IJlSB_lEEEaSJ_NS4_8TiledMMAINS4_8MMA_AtomIJNS4_4SM904GMMA26MMA_64x16x32_S32S8S8_SS_TNEEEENS4_6LayoutINS5_IJNSA_ILi2EEESB_SB_EEENS5_IJSB_NSA_ILi0EEEST_EEEEENS5_IJNS4_10UnderscoreESW_SW_EEEEENS4_13SM90_TMA_LOADENS4_14ComposedLayoutINS4_7SwizzleILi3ELi4ELi3EEENS4_18smem_ptr_flag_bitsILi8EEENSQ_INS5_IJNSA_ILi8EEESH_EEENS5_IJSH_SB_EEEEEEEvNS4_8identityESZ_S19_vS1A_EENS_8epilogue10collective6detail29Sm90TmaWarpSpecializedAdapterINS1D_15DefaultEpilogueIaSJ_SJ_NS1C_6thread17LinearCombinationIaLi1EiiLNS1H_9ScaleType4KindE0ELNS_15FloatRoundStyleE2EaEENS1_15EpilogueDefaultEEEEEvvEEEEvNT_6ParamsE)
        /*0240*/ 	.short	0x0210
        /*0242*/ 	.short	0x0470


	//----- nvinfo : EIATTR_SW_WAR
	.align		4
.L_43:
        /*0244*/ 	.byte	0x04, 0x36
        /*0246*/ 	.short	(.L_45 - .L_44)
.L_44:
        /*0248*/ 	.word	0x00000008
.L_45:


//--------------------- .nv.callgraph             --------------------------
	.section	.nv.callgraph,"",@"SHT_CUDA_CALLGRAPH"
	.align	4
	.sectionentsize	8
	.align		4
        /*0000*/ 	.word	0x00000000
	.align		4
        /*0004*/ 	.word	0xffffffff
	.align		4
        /*0008*/ 	.word	index@(_ZN7cutlass13device_kernelINS_4gemm6kernel13GemmUniversalIN4cute5tupleIJiiiiEEENS1_10collective13CollectiveMmaINS1_34MainloopSm90TmaGmmaWarpSpecializedILi3ENS5_IJNS4_1CILi1EEESB_SB_EEENS1_35KernelTmaWarpSpecializedCooperativeEEENS5_IJNSA_ILi512EEENSA_ILi16EEENSA_ILi128EEEEEEaNS5_IJlSB_lEEEaSJ_NS4_8TiledMMAINS4_8MMA_AtomIJNS4_4SM904GMMA26MMA_64x16x32_S32S8S8_SS_TNEEEENS4_6LayoutINS5_IJNSA_ILi2EEESB_SB_EEENS5_IJSB_NSA_ILi0EEEST_EEEEENS5_IJNS4_10UnderscoreESW_SW_EEEEENS4_13SM90_TMA_LOADENS4_14ComposedLayoutINS4_7SwizzleILi3ELi4ELi3EEENS4_18smem_ptr_flag_bitsILi8EEENSQ_INS5_IJNSA_ILi8EEESH_EEENS5_IJSH_SB_EEEEEEEvNS4_8identityESZ_S19_vS1A_EENS_8epilogue10collective6detail29Sm90TmaWarpSpecializedAdapterINS1D_15DefaultEpilogueIaSJ_SJ_NS1C_6thread17LinearCombinationIaLi1EiiLNS1H_9ScaleType4KindE0ELNS_15FloatRoundStyleE2EaEENS1_15EpilogueDefaultEEEEEvvEEEEvNT_6ParamsE)
	.align		4
        /*000c*/ 	.word	index@(__assertfail)
	.align		4
        /*0010*/ 	.word	0x00000000
	.align		4
        /*0014*/ 	.word	0xfffffffe
	.align		4
        /*0018*/ 	.word	0x00000000
	.align		4
        /*001c*/ 	.word	0xfffffffd
	.align		4
        /*0020*/ 	.word	0x00000000
	.align		4
        /*0024*/ 	.word	0xfffffffc


//--------------------- .nv.constant4             --------------------------
	.section	.nv.constant4,"a",@progbits
	.align	8
	.align		8
.nv.constant4:
        /*0000*/ 	.dword	__assertfail
	.align		8
        /*0008*/ 	.dword	__unnamed_1
	.align		8
        /*0010*/ 	.dword	_ZN40_INTERNAL_3bffbaf3_4_k_cu_144f7fb9_121044cuda3std3__45__cpo5beginE
	.align		8
        /*0018*/ 	.dword	_ZN40_INTERNAL_3bffbaf3_4_k_cu_144f7fb9_121044cuda3std3__45__cpo3endE
	.align		8
        /*0020*/ 	.dword	_ZN40_INTERNAL_3bffbaf3_4_k_cu_144f7fb9_121044cuda3std3__45__cpo6cbeginE
	.align		8
        /*0028*/ 	.dword	_ZN40_INTERNAL_3bffbaf3_4_k_cu_144f7fb9_121044cuda3std3__45__cpo4cendE
	.align		8
        /*0030*/ 	.dword	_ZN40_INTERNAL_3bffbaf3_4_k_cu_144f7fb9_121044cuda3std3__442_GLOBAL__N__3bffbaf3_4_k_cu_144f7fb9_121046ignoreE
	.align		8
        /*0038*/ 	.dword	_ZN40_INTERNAL_3bffbaf3_4_k_cu_144f7fb9_121044cuda3std3__419piecewise_constructE
	.align		8
        /*0040*/ 	.dword	_ZN40_INTERNAL_3bffbaf3_4_k_cu_144f7fb9_121044cuda3std3__48in_placeE
	.align		8
        /*0048*/ 	.dword	_ZN40_INTERNAL_3bffbaf3_4_k_cu_144f7fb9_121044cuda3std6ranges3__45__cpo4swapE
	.align		8
        /*0050*/ 	.dword	_ZN40_INTERNAL_3bffbaf3_4_k_cu_144f7fb9_121044cuda3std6ranges3__45__cpo9iter_moveE
	.align		8
        /*0058*/ 	.dword	_ZN40_INTERNAL_3bffbaf3_4_k_cu_144f7fb9_121044cute7productE
	.align		8
        /*0060*/ 	.dword	_ZN40_INTERNAL_3bffbaf3_4_k_cu_144f7fb9_121044cute1_E
	.align		8
        /*0068*/ 	.dword	$str$22
	.align		8
        /*0070*/ 	.dword	$str$23


//--------------------- .text._ZN7cutlass13device_kernelINS_4gemm6kernel13GemmUniversalIN4cute5tupleIJiiiiEEENS1_10collective13CollectiveMmaINS1_34MainloopSm90TmaGmmaWarpSpecializedILi3ENS5_IJNS4_1CILi1EEESB_SB_EEENS1_35KernelTmaWarpSpecializedCooperativeEEENS5_IJNSA_ILi512EEENSA_ILi16EEENSA_ILi128EEEEEEaNS5_IJlSB_lEEEaSJ_NS4_8TiledMMAINS4_8MMA_AtomIJNS4_4SM904GMMA26MMA_64x16x32_S32S8S8_SS_TNEEEENS4_6LayoutINS5_IJNSA_ILi2EEESB_SB_EEENS5_IJSB_NSA_ILi0EEEST_EEEEENS5_IJNS4_10UnderscoreESW_SW_EEEEENS4_13SM90_TMA_LOADENS4_14ComposedLayoutINS4_7SwizzleILi3ELi4ELi3EEENS4_18smem_ptr_flag_bitsILi8EEENSQ_INS5_IJNSA_ILi8EEESH_EEENS5_IJSH_SB_EEEEEEEvNS4_8identityESZ_S19_vS1A_EENS_8epilogue10collective6detail29Sm90TmaWarpSpecializedAdapterINS1D_15DefaultEpilogueIaSJ_SJ_NS1C_6thread17LinearCombinationIaLi1EiiLNS1H_9ScaleType4KindE0ELNS_15FloatRoundStyleE2EaEENS1_15EpilogueDefaultEEEEEvvEEEEvNT_6ParamsE --------------------------
	.section	.text._ZN7cutlass13device_kernelINS_4gemm6kernel13GemmUniversalIN4cute5tupleIJiiiiEEENS1_10collective13CollectiveMmaINS1_34MainloopSm90TmaGmmaWarpSpecializedILi3ENS5_IJNS4_1CILi1EEESB_SB_EEENS1_35KernelTmaWarpSpecializedCooperativeEEENS5_IJNSA_ILi512EEENSA_ILi16EEENSA_ILi128EEEEEEaNS5_IJlSB_lEEEaSJ_NS4_8TiledMMAINS4_8MMA_AtomIJNS4_4SM904GMMA26MMA_64x16x32_S32S8S8_SS_TNEEEENS4_6LayoutINS5_IJNSA_ILi2EEESB_SB_EEENS5_IJSB_NSA_ILi0EEEST_EEEEENS5_IJNS4_10UnderscoreESW_SW_EEEEENS4_13SM90_TMA_LOADENS4_14ComposedLayoutINS4_7SwizzleILi3ELi4ELi3EEENS4_18smem_ptr_flag_bitsILi8EEENSQ_INS5_IJNSA_ILi8EEESH_EEENS5_IJSH_SB_EEEEEEEvNS4_8identityESZ_S19_vS1A_EENS_8epilogue10collective6detail29Sm90TmaWarpSpecializedAdapterINS1D_15DefaultEpilogueIaSJ_SJ_NS1C_6thread17LinearCombinationIaLi1EiiLNS1H_9ScaleType4KindE0ELNS_15FloatRoundStyleE2EaEENS1_15EpilogueDefaultEEEEEvvEEEEvNT_6ParamsE,"ax",@progbits
	.align	128
.text._ZN7cutlass13device_kernelINS_4gemm6kernel13GemmUniversalIN4cute5tupleIJiiiiEEENS1_10collective13CollectiveMmaINS1_34MainloopSm90TmaGmmaWarpSpecializedILi3ENS5_IJNS4_1CILi1EEESB_SB_EEENS1_35KernelTmaWarpSpecializedCooperativeEEENS5_IJNSA_ILi512EEENSA_ILi16EEENSA_ILi128EEEEEEaNS5_IJlSB_lEEEaSJ_NS4_8TiledMMAINS4_8MMA_AtomIJNS4_4SM904GMMA26MMA_64x16x32_S32S8S8_SS_TNEEEENS4_6LayoutINS5_IJNSA_ILi2EEESB_SB_EEENS5_IJSB_NSA_ILi0EEEST_EEEEENS5_IJNS4_10UnderscoreESW_SW_EEEEENS4_13SM90_TMA_LOADENS4_14ComposedLayoutINS4_7SwizzleILi3ELi4ELi3EEENS4_18smem_ptr_flag_bitsILi8EEENSQ_INS5_IJNSA_ILi8EEESH_EEENS5_IJSH_SB_EEEEEEEvNS4_8identityESZ_S19_vS1A_EENS_8epilogue10collective6detail29Sm90TmaWarpSpecializedAdapterINS1D_15DefaultEpilogueIaSJ_SJ_NS1C_6thread17LinearCombinationIaLi1EiiLNS1H_9ScaleType4KindE0ELNS_15FloatRoundStyleE2EaEENS1_15EpilogueDefaultEEEEEvvEEEEvNT_6ParamsE:
        .type           _ZN7cutlass13device_kernelINS_4gemm6kernel13GemmUniversalIN4cute5tupleIJiiiiEEENS1_10collective13CollectiveMmaINS1_34MainloopSm90TmaGmmaWarpSpecializedILi3ENS5_IJNS4_1CILi1EEESB_SB_EEENS1_35KernelTmaWarpSpecializedCooperativeEEENS5_IJNSA_ILi512EEENSA_ILi16EEENSA_ILi128EEEEEEaNS5_IJlSB_lEEEaSJ_NS4_8TiledMMAINS4_8MMA_AtomIJNS4_4SM904GMMA26MMA_64x16x32_S32S8S8_SS_TNEEEENS4_6LayoutINS5_IJNSA_ILi2EEESB_SB_EEENS5_IJSB_NSA_ILi0EEEST_EEEEENS5_IJNS4_10UnderscoreESW_SW_EEEEENS4_13SM90_TMA_LOADENS4_14ComposedLayoutINS4_7SwizzleILi3ELi4ELi3EEENS4_18smem_ptr_flag_bitsILi8EEENSQ_INS5_IJNSA_ILi8EEESH_EEENS5_IJSH_SB_EEEEEEEvNS4_8identityESZ_S19_vS1A_EENS_8epilogue10collective6detail29Sm90TmaWarpSpecializedAdapterINS1D_15DefaultEpilogueIaSJ_SJ_NS1C_6thread17LinearCombinationIaLi1EiiLNS1H_9ScaleType4KindE0ELNS_15FloatRoundStyleE2EaEENS1_15EpilogueDefaultEEEEEvvEEEEvNT_6ParamsE,@function
        .size           _ZN7cutlass13device_kernelINS_4gemm6kernel13GemmUniversalIN4cute5tupleIJiiiiEEENS1_10collective13CollectiveMmaINS1_34MainloopSm90TmaGmmaWarpSpecializedILi3ENS5_IJNS4_1CILi1EEESB_SB_EEENS1_35KernelTmaWarpSpecializedCooperativeEEENS5_IJNSA_ILi512EEENSA_ILi16EEENSA_ILi128EEEEEEaNS5_IJlSB_lEEEaSJ_NS4_8TiledMMAINS4_8MMA_AtomIJNS4_4SM904GMMA26MMA_64x16x32_S32S8S8_SS_TNEEEENS4_6LayoutINS5_IJNSA_ILi2EEESB_SB_EEENS5_IJSB_NSA_ILi0EEEST_EEEEENS5_IJNS4_10UnderscoreESW_SW_EEEEENS4_13SM90_TMA_LOADENS4_14ComposedLayoutINS4_7SwizzleILi3ELi4ELi3EEENS4_18smem_ptr_flag_bitsILi8EEENSQ_INS5_IJNSA_ILi8EEESH_EEENS5_IJSH_SB_EEEEEEEvNS4_8identityESZ_S19_vS1A_EENS_8epilogue10collective6detail29Sm90TmaWarpSpecializedAdapterINS1D_15DefaultEpilogueIaSJ_SJ_NS1C_6thread17LinearCombinationIaLi1EiiLNS1H_9ScaleType4KindE0ELNS_15FloatRoundStyleE2EaEENS1_15EpilogueDefaultEEEEEvvEEEEvNT_6ParamsE,(.L_x_130 - _ZN7cutlass13device_kernelINS_4gemm6kernel13GemmUniversalIN4cute5tupleIJiiiiEEENS1_10collective13CollectiveMmaINS1_34MainloopSm90TmaGmmaWarpSpecializedILi3ENS5_IJNS4_1CILi1EEESB_SB_EEENS1_35KernelTmaWarpSpecializedCooperativeEEENS5_IJNSA_ILi512EEENSA_ILi16EEENSA_ILi128EEEEEEaNS5_IJlSB_lEEEaSJ_NS4_8TiledMMAINS4_8MMA_AtomIJNS4_4SM904GMMA26MMA_64x16x32_S32S8S8_SS_TNEEEENS4_6LayoutINS5_IJNSA_ILi2EEESB_SB_EEENS5_IJSB_NSA_ILi0EEEST_EEEEENS5_IJNS4_10UnderscoreESW_SW_EEEEENS4_13SM90_TMA_LOADENS4_14ComposedLayoutINS4_7SwizzleILi3ELi4ELi3EEENS4_18smem_ptr_flag_bitsILi8EEENSQ_INS5_IJNSA_ILi8EEESH_EEENS5_IJSH_SB_EEEEEEEvNS4_8identityESZ_S19_vS1A_EENS_8epilogue10collective6detail29Sm90TmaWarpSpecializedAdapterINS1D_15DefaultEpilogueIaSJ_SJ_NS1C_6thread17LinearCombinationIaLi1EiiLNS1H_9ScaleType4KindE0ELNS_15FloatRoundStyleE2EaEENS1_15EpilogueDefaultEEEEEvvEEEEvNT_6ParamsE)
        .other          _ZN7cutlass13device_kernelINS_4gemm6kernel13GemmUniversalIN4cute5tupleIJiiiiEEENS1_10collective13CollectiveMmaINS1_34MainloopSm90TmaGmmaWarpSpecializedILi3ENS5_IJNS4_1CILi1EEESB_SB_EEENS1_35KernelTmaWarpSpecializedCooperativeEEENS5_IJNSA_ILi512EEENSA_ILi16EEENSA_ILi128EEEEEEaNS5_IJlSB_lEEEaSJ_NS4_8TiledMMAINS4_8MMA_AtomIJNS4_4SM904GMMA26MMA_64x16x32_S32S8S8_SS_TNEEEENS4_6LayoutINS5_IJNSA_ILi2EEESB_SB_EEENS5_IJSB_NSA_ILi0EEEST_EEEEENS5_IJNS4_10UnderscoreESW_SW_EEEEENS4_13SM90_TMA_LOADENS4_14ComposedLayoutINS4_7SwizzleILi3ELi4ELi3EEENS4_18smem_ptr_flag_bitsILi8EEENSQ_INS5_IJNSA_ILi8EEESH_EEENS5_IJSH_SB_EEEEEEEvNS4_8identityESZ_S19_vS1A_EENS_8epilogue10collective6detail29Sm90TmaWarpSpecializedAdapterINS1D_15DefaultEpilogueIaSJ_SJ_NS1C_6thread17LinearCombinationIaLi1EiiLNS1H_9ScaleType4KindE0ELNS_15FloatRoundStyleE2EaEENS1_15EpilogueDefaultEEEEEvvEEEEvNT_6ParamsE,@"STO_CUDA_ENTRY STV_DEFAULT"
_ZN7cutlass13device_kernelINS_4gemm6kernel13GemmUniversalIN4cute5tupleIJiiiiEEENS1_10collective13CollectiveMmaINS1_34MainloopSm90TmaGmmaWarpSpecializedILi3ENS5_IJNS4_1CILi1EEESB_SB_EEENS1_35KernelTmaWarpSpecializedCooperativeEEENS5_IJNSA_ILi512EEENSA_ILi16EEENSA_ILi128EEEEEEaNS5_IJlSB_lEEEaSJ_NS4_8TiledMMAINS4_8MMA_AtomIJNS4_4SM904GMMA26MMA_64x16x32_S32S8S8_SS_TNEEEENS4_6LayoutINS5_IJNSA_ILi2EEESB_SB_EEENS5_IJSB_NSA_ILi0EEEST_EEEEENS5_IJNS4_10UnderscoreESW_SW_EEEEENS4_13SM90_TMA_LOADENS4_14ComposedLayoutINS4_7SwizzleILi3ELi4ELi3EEENS4_18smem_ptr_flag_bitsILi8EEENSQ_INS5_IJNSA_ILi8EEESH_EEENS5_IJSH_SB_EEEEEEEvNS4_8identityESZ_S19_vS1A_EENS_8epilogue10collective6detail29Sm90TmaWarpSpecializedAdapterINS1D_15DefaultEpilogueIaSJ_SJ_NS1C_6thread17LinearCombinationIaLi1EiiLNS1H_9ScaleType4KindE0ELNS_15FloatRoundStyleE2EaEENS1_15EpilogueDefaultEEEEEvvEEEEvNT_6ParamsE:
[----:B------:R-:W0:Y:S01]  /*0000*/  LDC R1, c[0x0][0x28] ;  /* 0x00000a00ff017b82 */ /* 0x000e220000000800 */
[----:B------:R-:W1:Y:S01]  /*0010*/  S2R R3, SR_TID.X ;  /* 0x0000000000037919 */ /* 0x000e620000002100 */
[----:B------:R-:W-:Y:S01]  /*0020*/  ELECT P0, URZ, PT ;  /* 0x00000000003f782f */ /* 0x000fe20003800000 */
[----:B------:R-:W-:Y:S01]  /*0030*/  BSSY B0, `(.L_x_0) ;  /* 0x000000f000007945 */ /* 0x000fe20003800000 */
[--C-:B-1----:R-:W-:Y:S02]  /*0040*/  SHF.R.U32.HI R0, RZ, 0x5, R3.reuse ;  /* 0x00000005ff007819 */ /* 0x102fe40000011603 */
[----:B------:R-:W-:-:S03]  /*0050*/  SHF.R.U32.HI R14, RZ, 0x7, R3 ;  /* 0x00000007ff0e7819 */ /* 0x000fc60000011603 */
[----:B------:R-:W1:Y:S04]  /*0060*/  SHFL.IDX PT, R4, R0, RZ, 0x1f ;  /* 0x00001fff00047589 */ /* 0x000e6800000e0000 */
[----:B------:R2:W3:Y:S01]  /*0070*/  SHFL.IDX PT, R10, R14, RZ, 0x1f ;  /* 0x00001fff0e0a7589 */ /* 0x0004e200000e0000 */
[----:B-1----:R-:W-:-:S13]  /*0080*/  ISETP.NE.OR P0, PT, R4, RZ, !P0 ;  /* 0x000000ff0400720c */ /* 0x002fda0004705670 */
[----:B0-23--:R-:W-:Y:S05]  /*0090*/  @P0 BRA `(.L_x_1) ;  /* 0x0000000000200947 */ /* 0x00dfea0003800000 */
[----:B------:R-:W-:Y:S02]  /*00a0*/  ULDC.64 UR4, c[0x0][0x198] ;  /* 0x0000660000047ab9 */ /* 0x000fe40000000a00 */
[----:B------:R-:W-:Y:S02]  /*00b0*/  UIADD3 UR6, UP0, UR4, 0xf0, URZ ;  /* 0x000000f004067890 */ /* 0x000fe4000ff1e03f */
[----:B------:R-:W-:Y:S02]  /*00c0*/  UIADD3 UR4, UP1, UR4, 0x1f0, URZ ;  /* 0x000001f004047890 */ /* 0x000fe4000ff3e03f */
[----:B------:R-:W-:Y:S02]  /*00d0*/  UIADD3.X UR7, URZ, UR5, URZ, UP0, !UPT ;  /* 0x000000053f077290 */ /* 0x000fe400087fe43f */
[----:B------:R-:W-:-:S07]  /*00e0*/  UIADD3.X UR5, URZ, UR5, URZ, UP1, !UPT ;  /* 0x000000053f057290 */ /* 0x000fce0008ffe43f */
[----:B------:R0:W-:Y:S02]  /*00f0*/  UTMACCTL.PF [UR6] ;  /* 0x00000000060079b9 */ /* 0x0001e40008040000 */
[----:B------:R0:W-:Y:S02]  /*0100*/  UTMACCTL.PF [UR4] ;  /* 0x00000000040079b9 */ /* 0x0001e40008040000 */
[----:B0-----:R-:W-:Y:S01]  /*0110*/  NOP ;  /* 0x0000000000007918 */ /* 0x001fe20000000000 */
.L_x_1:
[----:B------:R-:W-:Y:S05]  /*0120*/  BSYNC B0 ;  /* 0x0000000000007941 */ /* 0x000fea0003800000 */
.L_x_0:
[----:B------:R-:W0:Y:S02]  /*0130*/  SHFL.IDX PT, R2, R0, RZ, 0x1f ;  /* 0x00001fff00027589 */ /* 0x000e2400000e0000 */
[----:B0-----:R-:W-:-:S13]  /*0140*/  ISETP.NE.AND P0, PT, R2, RZ, PT ;  /* 0x000000ff0200720c */ /* 0x001fda0003f05270 */
[----:B------:R-:W-:Y:S05]  /*0150*/  @P0 BRA `(.L_x_2) ;  /* 0x0000000000500947 */ /* 0x000fea0003800000 */
[----:B------:R-:W0:Y:S01]  /*0160*/  S2UR UR8, SR_CgaCtaId ;  /* 0x00000000000879c3 */ /* 0x000e220000008800 */
[----:B------:R-:W-:Y:S01]  /*0170*/  UMOV UR4, 0x400 ;  /* 0x0000040000047882 */ /* 0x000fe20000000000 */
[----:B------:R-:W-:Y:S01]  /*0180*/  UMOV UR5, 0x1 ;  /* 0x0000000100057882 */ /* 0x000fe20000000000 */
[----:B------:R-:W-:Y:S01]  /*0190*/  UMOV UR6, 0x100 ;  /* 0x0000010000067882 */ /* 0x000fe20000000000 */
[----:B------:R-:W-:Y:S01]  /*01a0*/  ELECT P0, URZ, PT ;  /* 0x00000000003f782f */ /* 0x000fe20003800000 */
[----:B------:R-:W-:-:S04]  /*01b0*/  UIADD3 UR6, -UR6, 0x100000, URZ ;  /* 0x0010000006067890 */ /* 0x000fc8000fffe13f */
[----:B------:R-:W-:Y:S02]  /*01c0*/  USHF.L.U32 UR7, UR6, 0xb, URZ ;  /* 0x0000000b06077899 */ /* 0x000fe4000800063f */
[----:B------:R-:W-:Y:S02]  /*01d0*/  USHF.L.U32 UR6, UR6, 0x1, URZ ;  /* 0x0000000106067899 */ /* 0x000fe4000800063f */
[----:B0-----:R-:W-:Y:S02]  /*01e0*/  ULEA UR8, UR8, UR4, 0x18 ;  /* 0x0000000408087291 */ /* 0x001fe4000f8ec03f */
[----:B------:R-:W-:-:S04]  /*01f0*/  UIADD3 UR4, -UR5, 0x100000, URZ ;  /* 0x0010000005047890 */ /* 0x000fc8000fffe13f */
[----:B------:R-:W-:Y:S02]  /*0200*/  USHF.L.U32 UR5, UR4, 0xb, URZ ;  /* 0x0000000b04057899 */ /* 0x000fe4000800063f */
[----:B------:R-:W-:Y:S01]  /*0210*/  USHF.L.U32 UR4, UR4, 0x1, URZ ;  /* 0x0000000104047899 */ /* 0x000fe2000800063f */
[----:B------:R-:W0:Y:S11]  /*0220*/  FENCE.VIEW.ASYNC.S ;  /* 0x00000000000073c6 */ /* 0x000e360000000000 */
[----:B0-----:R0:W1:Y:S01]  /*0230*/  SYNCS.EXCH.64 URZ, [UR8], UR4 ;  /* 0x00000004083f75b2 */ /* 0x0010620008000100 */
[----:B------:R0:W2:Y:S01]  /*0240*/  SYNCS.EXCH.64 URZ, [UR8+0x18], UR6 ;  /* 0x00001806083f75b2 */ /* 0x0000a20008000100 */
[----:B------:R0:W3:Y:S01]  /*0250*/  SYNCS.EXCH.64 URZ, [UR8+0x8], UR4 ;  /* 0x00000804083f75b2 */ /* 0x0000e20008000100 */
[----:B------:R0:W4:Y:S01]  /*0260*/  SYNCS.EXCH.64 URZ, [UR8+0x20], UR6 ;  /* 0x00002006083f75b2 */ /* 0x0001220008000100 */
[----:B------:R0:W0:Y:S01]  /*0270*/  SYNCS.EXCH.64 URZ, [UR8+0x10], UR4 ;  /* 0x00001004083f75b2 */ /* 0x0000220008000100 */
[----:B------:R0:W0:Y:S01]  /*0280*/  SYNCS.EXCH.64 URZ, [UR8+0x28], UR6 ;  /* 0x00002806083f75b2 */ /* 0x0000220008000100 */
[----:B------:R-:W-:Y:S01]  /*0290*/  NOP ;  /* 0x0000000000007918 */ /* 0x000fe20000000000 */
.L_x_2:
[----:B------:R-:W5:Y:S01]  /*02a0*/  SHFL.IDX PT, R0, R0, RZ, 0x1f ;  /* 0x00001fff00007589 */ /* 0x000f6200000e0000 */
[----:B------:R-:W-:Y:S01]  /*02b0*/  ELECT P0, URZ, PT ;  /* 0x00000000003f782f */ /* 0x000fe20003800000 */
[----:B------:R-:W1:Y:S01]  /*02c0*/  LDC R2, c[0x0][0x65c] ;  /* 0x00019700ff027b82 */ /* 0x000e620000000800 */
[----:B------:R-:W-:Y:S01]  /*02d0*/  SHF.R.S32.HI R7, RZ, 0x1f, R4 ;  /* 0x0000001fff077819 */ /* 0x000fe20000011404 */
[----:B------:R-:W2:Y:S01]  /*02e0*/  S2R R5, SR_CTAID.Y ;  /* 0x0000000000057919 */ /* 0x000ea20000002600 */
[----:B0-----:R-:W-:Y:S01]  /*02f0*/  UMOV UR4, 0x20 ;  /* 0x0000002000047882 */ /* 0x001fe20000000000 */
[----:B------:R-:W-:Y:S01]  /*0300*/  NOP ;  /* 0x0000000000007918 */ /* 0x000fe20000000000 */
[----:B------:R-:W-:Y:S01]  /*0310*/  LEA.HI R7, R7, R4, RZ, 0x2 ;  /* 0x0000000407077211 */ /* 0x000fe200078f10ff */
[----:B------:R-:W0:Y:S01]  /*0320*/  S2R R6, SR_CTAID.X ;  /* 0x0000000000067919 */ /* 0x000e220000002500 */
[----:B------:R-:W-:Y:S01]  /*0330*/  ISETP.NE.AND P2, PT, R10, RZ, PT ;  /* 0x000000ff0a00720c */ /* 0x000fe20003f45270 */
[----:B------:R-:W-:Y:S01]  /*0340*/  NOP ;  /* 0x0000000000007918 */ /* 0x000fe20000000000 */
[----:B------:R-:W-:-:S02]  /*0350*/  LOP3.LUT R7, R7, 0xfffffffc, RZ, 0xc0, !PT ;  /* 0xfffffffc07077812 */ /* 0x000fc400078ec0ff */
[----:B-----5:R-:W-:Y:S02]  /*0360*/  ISETP.NE.OR P0, PT, R0, RZ, !P0 ;  /* 0x000000ff0000720c */ /* 0x020fe40004705670 */
[----:B-1----:R-:W-:-:S04]  /*0370*/  ISETP.NE.AND P3, PT, R2, 0x1, PT ;  /* 0x000000010200780c */ /* 0x002fc80003f65270 */
[----:B------:R-:W-:Y:S01]  /*0380*/  P2R R0, PR, RZ, 0x8 ;  /* 0x00000008ff007803 */ /* 0x000fe20000000000 */
[----:B------:R-:W-:Y:S01]  /*0390*/  IMAD.IADD R0, R4, 0x1, -R7 ;  /* 0x0000000104007824 */ /* 0x000fe200078e0a07 */
[----:B------:R-:W-:Y:S01]  /*03a0*/  LOP3.LUT R4, R3, 0x7f, RZ, 0xc0, !PT ;  /* 0x0000007f03047812 */ /* 0x000fe200078ec0ff */
[----:B------:R-:W-:-:S03]  /*03b0*/  IMAD.MOV.U32 R7, RZ, RZ, RZ ;  /* 0x000000ffff077224 */ /* 0x000fc600078e00ff */
[----:B------:R-:W-:Y:S01]  /*03c0*/  ISETP.NE.AND P1, PT, R0, 0x3, PT ;  /* 0x000000030000780c */ /* 0x000fe20003f25270 */
[----:B------:R-:W-:Y:S01]  /*03d0*/  VOTEU.ALL UP0, P0 ;  /* 0x00000000003f7886 */ /* 0x000fe20000000000 */
[----:B------:R-:W-:Y:S01]  /*03e0*/  VOTEU.ALL UP1, P0 ;  /* 0x00000000003f7886 */ /* 0x000fe20000020000 */
[----:B------:R-:W0:Y:S01]  /*03f0*/  @P3 LDC R17, c[0x0][0x10] ;  /* 0x00000400ff113b82 */ /* 0x000e220000000800 */
[----:B--2---:R-:W-:Y:S02]  /*0400*/  @P3 IMAD.MOV.U32 R8, RZ, RZ, R5 ;  /* 0x000000ffff083224 */ /* 0x004fe400078e0005 */
[----:B------:R-:W-:Y:S01]  /*0410*/  @!UP0 UMOV UR6, 0x400 ;  /* 0x0000040000068882 */ /* 0x000fe20000000000 */
[----:B------:R-:W-:-:S04]  /*0420*/  @!UP0 UIADD3 UR4, -UR4, 0x100000, URZ ;  /* 0x0010000004048890 */ /* 0x000fc8000fffe13f */
[----:B------:R-:W-:Y:S02]  /*0430*/  @!UP0 USHF.L.U32 UR5, UR4, 0xb, URZ ;  /* 0x0000000b04058899 */ /* 0x000fe4000800063f */
[----:B------:R-:W-:Y:S01]  /*0440*/  @!UP0 USHF.L.U32 UR4, UR4, 0x1, URZ ;  /* 0x0000000104048899 */ /* 0x000fe2000800063f */
[----:B------:R-:W-:Y:S01]  /*0450*/  @P3 IMAD.MOV.U32 R9, RZ, RZ, RZ ;  /* 0x000000ffff093224 */ /* 0x000fe200078e00ff */
[----:B------:R-:W1:Y:S08]  /*0460*/  @!UP0 S2UR UR7, SR_CgaCtaId ;  /* 0x00000000000789c3 */ /* 0x000e700000008800 */
[----:B------:R-:W2:Y:S01]  /*0470*/  @!P3 LDC R11, c[0x0][0xc] ;  /* 0x00000300ff0bbb82 */ /* 0x000ea20000000800 */
[----:B0-----:R-:W-:Y:S01]  /*0480*/  @P3 IMAD.WIDE.U32 R16, R6, R17, R8 ;  /* 0x0000001106103225 */ /* 0x001fe200078e0008 */
[----:B-1----:R-:W-:Y:S01]  /*0490*/  @!UP0 ULEA UR8, UR7, UR6, 0x18 ;  /* 0x0000000607088291 */ /* 0x002fe2000f8ec03f */
[----:B------:R-:W-:-:S02]  /*04a0*/  VOTEU.ALL UP0, P0 ;  /* 0x00000000003f7886 */ /* 0x000fc40000000000 */
[----:B------:R-:W-:Y:S01]  /*04b0*/  ULDC UR6, c[0x0][0xc] ;  /* 0x0000030000067ab9 */ /* 0x000fe20000000800 */
[----:B------:R-:W-:Y:S01]  /*04c0*/  ISETP.EQ.OR P0, PT, R0, RZ, !P1 ;  /* 0x000000ff0000720c */ /* 0x000fe20004f02670 */
[----:B------:R-:W-:-:S03]  /*04d0*/  ULDC UR7, c[0x0][0x10] ;  /* 0x0000040000077ab9 */ /* 0x000fc60000000800 */
[C---:B------:R-:W-:Y:S01]  /*04e0*/  ISETP.EQ.AND P0, PT, R10.reuse, RZ, P0 ;  /* 0x000000ff0a00720c */ /* 0x040fe20000702270 */
[----:B------:R-:W-:Y:S02]  /*04f0*/  VIADD R10, R10, 0xffffffff ;  /* 0xffffffff0a0a7836 */ /* 0x000fe40000000000 */
[----:B--2---:R-:W-:Y:S01]  /*0500*/  @!P3 IMAD.WIDE.U32 R8, R11, R5, R6 ;  /* 0x000000050b08b225 */ /* 0x004fe200078e0006 */
[----:B------:R-:W0:Y:S02]  /*0510*/  FENCE.VIEW.ASYNC.S ;  /* 0x00000000000073c6 */ /* 0x000e240000000000 */
[----:B0-----:R-:W3:Y:S01]  /*0520*/  @!UP0 SYNCS.EXCH.64 URZ, [UR8+0x40], UR4 ;  /* 0x00004004083f85b2 */ /* 0x001ee20008000100 */
[----:B------:R-:W-:Y:S01]  /*0530*/  SEL R18, RZ, 0x1, !P0 ;  /* 0x00000001ff127807 */ /* 0x000fe20004000000 */
[----:B------:R-:W-:Y:S01]  /*0540*/  @P3 IMAD.MOV.U32 R11, RZ, RZ, RZ ;  /* 0x000000ffff0b3224 */ /* 0x000fe200078e00ff */
[----:B------:R-:W-:Y:S01]  /*0550*/  ISETP.GE.U32.AND P1, PT, R10, 0x2, PT ;  /* 0x000000020a00780c */ /* 0x000fe20003f26070 */
[----:B------:R-:W-:-:S02]  /*0560*/  @!P3 IMAD.MOV.U32 R16, RZ, RZ, R8 ;  /* 0x000000ffff10b224 */ /* 0x000fc400078e0008 */
[----:B------:R-:W-:Y:S01]  /*0570*/  @P3 IMAD.IADD R17, R17, 0x1, R11 ;  /* 0x0000000111113824 */ /* 0x000fe200078e020b */
[----:B------:R-:W-:Y:S01]  /*0580*/  SEL R18, R18, 0x2, P1 ;  /* 0x0000000212127807 */ /* 0x000fe20000800000 */
[----:B------:R-:W-:Y:S01]  /*0590*/  @!P3 IMAD.MOV.U32 R17, RZ, RZ, R9 ;  /* 0x000000ffff11b224 */ /* 0x000fe200078e0009 */
[----:B------:R0:W3:Y:S01]  /*05a0*/  @!UP1 SYNCS.EXCH.64 URZ, [UR8+0x48], UR4 ;  /* 0x00004804083f95b2 */ /* 0x0000e20008000100 */
[----:B------:R-:W-:Y:S01]  /*05b0*/  NOP ;  /* 0x0000000000007918 */ /* 0x000fe20000000000 */
[----:B0-----:R-:W-:-:S03]  /*05c0*/  UIMAD.WIDE.U32 UR4, UR6, UR7, URZ ;  /* 0x00000007060472a5 */ /* 0x001fc6000f8e003f */
[----:B------:R-:W-:Y:S02]  /*05d0*/  ULDC UR6, c[0x0][0x14] ;  /* 0x0000050000067ab9 */ /* 0x000fe40000000800 */
[----:B------:R-:W-:Y:S02]  /*05e0*/  UIMAD.WIDE.U32 UR36, UR4, UR6, URZ ;  /* 0x00000006042472a5 */ /* 0x000fe4000f8e003f */
[----:B------:R-:W-:-:S04]  /*05f0*/  UIMAD UR42, UR5, UR6, URZ ;  /* 0x00000006052a72a4 */ /* 0x000fc8000f8e023f */
[----:B------:R-:W-:Y:S01]  /*0600*/  UIADD3 UR42, UR37, UR42, URZ ;  /* 0x0000002a252a7290 */ /* 0x000fe2000fffe03f */
[----:B---34-:R-:W-:Y:S06]  /*0610*/  BAR.SYNC.DEFER_BLOCKING 0x0 ;  /* 0x0000000000007b1d */ /* 0x018fec0000010000 */
[----:B------:R-:W-:Y:S05]  /*0620*/  @!P2 BRA `(.L_x_3) ;  /* 0x0000004800b0a947 */ /* 0x000fea0003800000 */
[----:B------:R-:W-:-:S13]  /*0630*/  ISETP.GT.U32.AND P0, PT, R10, 0x1, PT ;  /* 0x000000010a00780c */ /* 0x000fda0003f04070 */
[----:B------:R-:W-:Y:S05]  /*0640*/  @P0 EXIT ;  /* 0x000000000000094d */ /* 0x000fea0003800000 */
[----:B------:R-:W-:Y:S01]  /*0650*/  ULDC.64 UR4, c[0x0][0x650] ;  /* 0x0001940000047ab9 */ /* 0x000fe20000000a00 */
[----:B------:R-:W-:Y:S01]  /*0660*/  PRMT R0, RZ, 0x7610, R0 ;  /* 0x00007610ff007816 */ /* 0x000fe20000000000 */
[----:B------:R-:W-:Y:S01]  /*0670*/  IMAD.MOV.U32 R73, RZ, RZ, -0x1 ;  /* 0xffffffffff497424 */ /* 0x000fe200078e00ff */
[----:B------:R-:W-:Y:S01]  /*0680*/  ISETP.GE.U32.AND P0, PT, R16, UR4, PT ;  /* 0x0000000410007c0c */ /* 0x000fe2000bf06070 */
[----:B------:R-:W-:Y:S02]  /*0690*/  IMAD.MOV.U32 R70, RZ, RZ, -0x1 ;  /* 0xffffffffff467424 */ /* 0x000fe400078e00ff */
[----:B------:R-:W-:Y:S01]  /*06a0*/  IMAD.MOV.U32 R71, RZ, RZ, -0x1 ;  /* 0xffffffffff477424 */ /* 0x000fe200078e00ff */
[----:B------:R-:W-:-:S13]  /*06b0*/  ISETP.GE.U32.AND.EX P0, PT, R17, UR5, PT, P0 ;  /* 0x0000000511007c0c */ /* 0x000fda000bf06100 */
[----:B------:R-:W-:Y:S05]  /*06c0*/  @P0 BRA `(.L_x_4) ;  /* 0x0000000400540947 */ /* 0x000fea0003800000 */
[----:B------:R-:W0:Y:S01]  /*06d0*/  LDC.64 R20, c[0x0][0x628] ;  /* 0x00018a00ff147b82 */ /* 0x000e220000000a00 */
[----:B------:R-:W-:Y:S02]  /*06e0*/  IMAD.MOV.U32 R8, RZ, RZ, R16 ;  /* 0x000000ffff087224 */ /* 0x000fe400078e0010 */
[----:B------:R-:W-:-:S05]  /*06f0*/  IMAD.MOV.U32 R9, RZ, RZ, R17 ;  /* 0x000000ffff097224 */ /* 0x000fca00078e0011 */
[----:B------:R-:W1:Y:S08]  /*0700*/  LDC R0, c[0x0][0x630] ;  /* 0x00018c00ff007b82 */ /* 0x000e700000000800 */
[----:B------:R-:W2:Y:S01]  /*0710*/  LDC.64 R22, c[0x0][0x620] ;  /* 0x00018800ff167b82 */ /* 0x000ea20000000a00 */
[----:B0-----:R-:W-:-:S04]  /*0720*/  ISETP.NE.U32.AND P0, PT, R20, RZ, PT ;  /* 0x000000ff1400720c */ /* 0x001fc80003f05070 */
[----:B------:R-:W-:-:S13]  /*0730*/  ISETP.NE.AND.EX P0, PT, R21, RZ, PT, P0 ;  /* 0x000000ff1500720c */ /* 0x000fda0003f05300 */
[----:B-12---:R-:W-:Y:S05]  /*0740*/  @!P0 BRA `(.L_x_5) ;  /* 0x0000000000288947 */ /* 0x006fea0003800000 */
[----:B------:R-:W0:Y:S02]  /*0750*/  LDC R13, c[0x0][0x634] ;  /* 0x00018d00ff0d7b82 */ /* 0x000e240000000800 */
[----:B0-----:R-:W-:-:S05]  /*0760*/  IADD3 R13, P0, R16, R13, RZ ;  /* 0x0000000d100d7210 */ /* 0x001fca0007f1e0ff */
[----:B------:R-:W-:-:S04]  /*0770*/  IMAD.X R15, RZ, RZ, R17, P0 ;  /* 0x000000ffff0f7224 */ /* 0x000fc800000e0611 */
[----:B------:R-:W-:-:S04]  /*0780*/  IMAD.WIDE.U32 R8, R15, R20, RZ ;  /* 0x000000140f087225 */ /* 0x000fc800078e00ff */
[----:B------:R-:W-:-:S04]  /*0790*/  IMAD.WIDE.U32 R10, P0, R13, R21, R8 ;  /* 0x000000150d0a7225 */ /* 0x000fc80007800008 */
[----:B------:R-:W-:-:S04]  /*07a0*/  IMAD.WIDE.U32 R8, R13, R20, RZ ;  /* 0x000000140d087225 */ /* 0x000fc800078e00ff */
[----:B------:R-:W-:Y:S01]  /*07b0*/  IMAD.X R13, RZ, RZ, RZ, P0 ;  /* 0x000000ffff0d7224 */ /* 0x000fe200000e06ff */
[----:B------:R-:W-:Y:S01]  /*07c0*/  IADD3 RZ, P0, R9, R10, RZ ;  /* 0x0000000a09ff7210 */ /* 0x000fe20007f1e0ff */
[----:B------:R-:W-:-:S04]  /*07d0*/  IMAD.MOV.U32 R12, RZ, RZ, R11 ;  /* 0x000000ffff0c7224 */ /* 0x000fc800078e000b */
[----:B------:R-:W-:-:S08]  /*07e0*/  IMAD.WIDE.U32.X R8, R15, R21, R12, P0 ;  /* 0x000000150f087225 */ /* 0x000fd000000e040c */
.L_x_5:
[-CC-:B------:R-:W-:Y:S01]  /*07f0*/  SHF.R.U64 R71, R8, R0.reuse, R9.reuse ;  /* 0x0000000008477219 */ /* 0x180fe20000001209 */
[----:B------:R-:W0:Y:S01]  /*0800*/  LDC R12, c[0x0][0x618] ;  /* 0x00018600ff0c7b82 */ /* 0x000e220000000800 */
[----:B------:R-:W-:Y:S01]  /*0810*/  SHF.R.U32.HI R7, RZ, R0, R9 ;  /* 0x00000000ff077219 */ /* 0x000fe20000011609 */
[----:B------:R-:W-:Y:S01]  /*0820*/  ULDC UR4, c[0x0][0x150] ;  /* 0x0000540000047ab9 */ /* 0x000fe20000000800 */
[----:B------:R-:W-:Y:S02]  /*0830*/  IADD3 R11, P0, RZ, -R71, RZ ;  /* 0x80000047ff0b7210 */ /* 0x000fe40007f1e0ff */
[----:B------:R-:W-:-:S03]  /*0840*/  I2FP.F32.U32 R0, R6 ;  /* 0x0000000600007245 */ /* 0x000fc60000201000 */
[----:B------:R-:W1:Y:S01]  /*0850*/  LDC.64 R30, c[0x0][0x640] ;  /* 0x00019000ff1e7b82 */ /* 0x000e620000000a00 */
[----:B------:R-:W-:Y:S02]  /*0860*/  IMAD.X R13, RZ, RZ, ~R7, P0 ;  /* 0x000000ffff0d7224 */ /* 0x000fe400000e0e07 */
[----:B------:R-:W-:Y:S01]  /*0870*/  FMUL R0, R0, UR4 ;  /* 0x0000000400007c20 */ /* 0x000fe20008400000 */
[----:B------:R-:W-:Y:S01]  /*0880*/  IMAD.WIDE.U32 R8, R11, R22, R16 ;  /* 0x000000160b087225 */ /* 0x000fe200078e0010 */
[----:B------:R-:W-:-:S03]  /*0890*/  ULDC UR4, c[0x0][0x154] ;  /* 0x0000550000047ab9 */ /* 0x000fc60000000800 */
[----:B------:R-:W-:Y:S01]  /*08a0*/  IMAD R10, R13, R22, RZ ;  /* 0x000000160d0a7224 */ /* 0x000fe200078e02ff */
[----:B------:R-:W2:Y:S01]  /*08b0*/  LDC R7, c[0x0][0x144] ;  /* 0x00005100ff077b82 */ /* 0x000ea20000000800 */
[----:B------:R-:W3:Y:S02]  /*08c0*/  F2I.U32.TRUNC.NTZ R0, R0 ;  /* 0x0000000000007305 */ /* 0x000ee4000020f000 */
[----:B------:R-:W-:-:S04]  /*08d0*/  IMAD R11, R11, R23, R10 ;  /* 0x000000170b0b7224 */ /* 0x000fc800078e020a */
[----:B------:R-:W-:Y:S01]  /*08e0*/  IMAD.IADD R9, R9, 0x1, R11 ;  /* 0x0000000109097824 */ /* 0x000fe200078e020b */
[----:B------:R-:W4:Y:S01]  /*08f0*/  LDC R24, c[0x0][0x608] ;  /* 0x00018200ff187b82 */ /* 0x000f220000000800 */
[----:B------:R-:W-:-:S03]  /*0900*/  IMAD.MOV.U32 R11, RZ, RZ, -0x1 ;  /* 0xffffffffff0b7424 */ /* 0x000fc600078e00ff */
[-CC-:B0-----:R-:W-:Y:S02]  /*0910*/  SHF.R.U64 R22, R8, R12.reuse, R9.reuse ;  /* 0x0000000c08167219 */ /* 0x181fe40000001209 */
[----:B------:R-:W-:Y:S02]  /*0920*/  I2FP.F32.U32 R8, R5 ;  /* 0x0000000500087245 */ /* 0x000fe40000201000 */
[----:B------:R-:W0:Y:S01]  /*0930*/  LDC R28, c[0x0][0x658] ;  /* 0x00019600ff1c7b82 */ /* 0x000e220000000800 */
[----:B-1----:R-:W-:Y:S01]  /*0940*/  ISETP.NE.U32.AND P0, PT, R30, RZ, PT ;  /* 0x000000ff1e00720c */ /* 0x002fe20003f05070 */
[----:B---3--:R-:W-:Y:S02]  /*0950*/  IMAD.MOV R10, RZ, RZ, -R0 ;  /* 0x000000ffff0a7224 */ /* 0x008fe400078e0a00 */
[----:B------:R-:W-:Y:S01]  /*0960*/  FMUL R8, R8, UR4 ;  /* 0x0000000408087c20 */ /* 0x000fe20008400000 */
[----:B------:R-:W-:Y:S02]  /*0970*/  SHF.R.U32.HI R9, RZ, R12, R9 ;  /* 0x0000000cff097219 */ /* 0x000fe40000011609 */
[----:B------:R-:W-:Y:S01]  /*0980*/  ISETP.NE.AND.EX P0, PT, R31, RZ, PT, P0 ;  /* 0x000000ff1f00720c */ /* 0x000fe20003f05300 */
[----:B------:R1:W3:Y:S01]  /*0990*/  F2I.U32.TRUNC.NTZ R15, R8 ;  /* 0x00000008000f7305 */ /* 0x0002e2000020f000 */
[----:B------:R-:W1:Y:S01]  /*09a0*/  LDC R20, c[0x0][0x148] ;  /* 0x00005200ff147b82 */ /* 0x000e620000000800 */
[----:B--2---:R-:W-:-:S07]  /*09b0*/  IMAD R0, R7, R10, R6 ;  /* 0x0000000a07007224 */ /* 0x004fce00078e0206 */
[----:B------:R-:W2:Y:S01]  /*09c0*/  LDC R26, c[0x0][0x600] ;  /* 0x00018000ff1a7b82 */ /* 0x000ea20000000800 */
[-CC-:B----4-:R-:W-:Y:S02]  /*09d0*/  SHF.R.U64 R32, R22, R24.reuse, R9.reuse ;  /* 0x0000001816207219 */ /* 0x190fe40000001209 */
[----:B------:R-:W-:Y:S01]  /*09e0*/  SHF.R.U32.HI R7, RZ, R24, R9 ;  /* 0x00000018ff077219 */ /* 0x000fe20000011609 */
[----:B------:R-:W-:-:S04]  /*09f0*/  IMAD.MOV.U32 R9, RZ, RZ, 0x1 ;  /* 0x00000001ff097424 */ /* 0x000fc800078e00ff */
[----:B------:R-:W4:Y:S01]  /*0a00*/  LDC R21, c[0x0][0x648] ;  /* 0x00019200ff157b82 */ /* 0x000f220000000800 */
[-C--:B0-----:R-:W-:Y:S02]  /*0a10*/  SHF.L.U32 R6, R11, R28.reuse, RZ ;  /* 0x0000001c0b067219 */ /* 0x081fe400000006ff */
[--C-:B------:R-:W-:Y:S02]  /*0a20*/  SHF.R.U64 R24, R32, R28, R7.reuse ;  /* 0x0000001c20187219 */ /* 0x100fe40000001207 */
[----:B------:R-:W-:Y:S02]  /*0a30*/  LOP3.LUT R13, RZ, R6, RZ, 0x33, !PT ;  /* 0x00000006ff0d7212 */ /* 0x000fe400078e33ff */
[-C--:B------:R-:W-:Y:S01]  /*0a40*/  SHF.R.U32.HI R7, RZ, R28.reuse, R7 ;  /* 0x0000001cff077219 */ /* 0x080fe20000011607 */
[----:B------:R-:W0:Y:S01]  /*0a50*/  LDC R23, c[0x0][0x638] ;  /* 0x00018e00ff177b82 */ /* 0x000e220000000800 */
[----:B------:R-:W-:Y:S01]  /*0a60*/  SHF.L.U32 R12, R9, R28, RZ ;  /* 0x0000001c090c7219 */ /* 0x000fe200000006ff */
[----:B------:R-:W-:-:S06]  /*0a70*/  IMAD.MOV.U32 R6, RZ, RZ, R24 ;  /* 0x000000ffff067224 */ /* 0x000fcc00078e0018 */
[----:B------:R-:W0:Y:S01]  /*0a80*/  LDC R73, c[0x0][0x610] ;  /* 0x00018400ff497b82 */ /* 0x000e220000000800 */
[----:B-1-3--:R-:W-:Y:S05]  /*0a90*/  @!P0 BRA `(.L_x_6) ;  /* 0x0000000000288947 */ /* 0x00afea0003800000 */
[----:B------:R-:W1:Y:S02]  /*0aa0*/  LDC R11, c[0x0][0x64c] ;  /* 0x00019300ff0b7b82 */ /* 0x000e640000000800 */
[----:B-1----:R-:W-:-:S05]  /*0ab0*/  IADD3 R11, P0, R24, R11, RZ ;  /* 0x0000000b180b7210 */ /* 0x002fca0007f1e0ff */
        /* <DEDUP_REMOVED lines=8> */
.L_x_6:
[----:B----4-:R-:W-:Y:S01]  /*0b40*/  SHF.R.U64 R6, R6, R21, R7 ;  /* 0x0000001506067219 */ /* 0x010fe20000001207 */
[----:B--2---:R-:W-:Y:S01]  /*0b50*/  VIADD R7, R26, 0xffffffff ;  /* 0xffffffff1a077836 */ /* 0x004fe20000000000 */
[----:B------:R-:W-:Y:S01]  /*0b60*/  LOP3.LUT R13, R32, R13, RZ, 0xc0, !PT ;  /* 0x0000000d200d7212 */ /* 0x000fe200078ec0ff */
[----:B------:R-:W-:Y:S02]  /*0b70*/  IMAD.MOV R15, RZ, RZ, -R15 ;  /* 0x000000ffff0f7224 */ /* 0x000fe400078e0a0f */
[----:B------:R-:W-:Y:S02]  /*0b80*/  IMAD.MOV R8, RZ, RZ, -R6 ;  /* 0x000000ffff087224 */ /* 0x000fe400078e0a06 */
[----:B------:R-:W-:Y:S01]  /*0b90*/  IMAD R13, R12, R6, R13 ;  /* 0x000000060c0d7224 */ /* 0x000fe200078e020d */
[----:B------:R-:W-:Y:S01]  /*0ba0*/  LOP3.LUT R6, R22, R7, RZ, 0xc0, !PT ;  /* 0x0000000716067212 */ /* 0x000fe200078ec0ff */
[----:B------:R-:W-:Y:S02]  /*0bb0*/  @P3 IMAD R0, R20, R15, R5 ;  /* 0x0000000f14003224 */ /* 0x000fe400078e0205 */
[----:B0-----:R-:W-:-:S02]  /*0bc0*/  IMAD R5, R8, R23, R24 ;  /* 0x0000001708057224 */ /* 0x001fc400078e0218 */
[----:B------:R-:W-:Y:S02]  /*0bd0*/  IMAD R73, R13, R73, R0 ;  /* 0x000000490d497224 */ /* 0x000fe400078e0200 */
[----:B------:R-:W-:Y:S02]  /*0be0*/  IMAD R6, R5, R26, R6 ;  /* 0x0000001a05067224 */ /* 0x000fe400078e0206 */
[----:B------:R-:W-:-:S03]  /*0bf0*/  IMAD.MOV.U32 R0, RZ, RZ, 0x1 ;  /* 0x00000001ff007424 */ /* 0x000fc600078e00ff */
[----:B------:R-:W-:Y:S02]  /*0c00*/  SEL R70, R6, R73, !P3 ;  /* 0x0000004906467207 */ /* 0x000fe40005800000 */
[----:B------:R-:W-:-:S07]  /*0c10*/  SEL R73, R73, R6, !P3 ;  /* 0x0000000649497207 */ /* 0x000fce0005800000 */
.L_x_4:
[----:B------:R-:W-:-:S08]  /*0c20*/  NOP ;  /* 0x0000000000007918 */ /* 0x000fd00000000000 */
[----:B------:R-:W0:Y:S02]  /*0c30*/  USETMAXREG.TRY_ALLOC.CTAPOOL UP0, 0xe8 ;  /* 0x000000e8000079c8 */ /* 0x000e240008000600 */
[----:B0-----:R-:W-:-:S13]  /*0c40*/  PLOP3.LUT P0, PT, PT, PT, UP0, 0x80, 0x0 ;  /* 0x000000000000781c */ /* 0x001fda0003f0f008 */
[----:B------:R-:W-:Y:S05]  /*0c50*/  @!P0 BRA `(.L_x_4) ;  /* 0xfffffffc00f08947 */ /* 0x000fea000383ffff */
[----:B------:R-:W-:Y:S01]  /*0c60*/  ULDC.64 UR4, c[0x0][0x598] ;  /* 0x0001660000047ab9 */ /* 0x000fe20000000a00 */
[----:B------:R-:W-:Y:S01]  /*0c70*/  ULDC.64 UR38, c[0x0][0x208] ;  /* 0x0000820000267ab9 */ /* 0x000fe20000000a00 */
[----:B------:R-:W-:-:S04]  /*0c80*/  ISETP.NE.U32.AND P0, PT, RZ, UR4, PT ;  /* 0x00000004ff007c0c */ /* 0x000fc8000bf05070 */
[----:B------:R-:W-:-:S13]  /*0c90*/  ISETP.NE.AND.EX P0, PT, RZ, UR5, PT, P0 ;  /* 0x00000005ff007c0c */ /* 0x000fda000bf05300 */
[----:B------:R-:W-:Y:S05]  /*0ca0*/  @!P0 BRA `(.L_x_7) ;  /* 0x00000000001c8947 */ /* 0x000fea0003800000 */
[----:B------:R-:W0:Y:S02]  /*0cb0*/  LDC.64 R6, c[0x0][0x598] ;  /* 0x00016600ff067b82 */ /* 0x000e240000000a00 */
[----:B0-----:R-:W2:Y:S02]  /*0cc0*/  LDG.E.64 R6, desc[UR38][R6.64] ;  /* 0x0000002606067981 */ /* 0x001ea4000c1e1b00 */
[----:B--2---:R-:W-:-:S04]  /*0cd0*/  ISETP.NE.U32.AND P0, PT, R6, RZ, PT ;  /* 0x000000ff0600720c */ /* 0x004fc80003f05070 */
[----:B------:R-:W-:-:S13]  /*0ce0*/  ISETP.NE.AND.EX P0, PT, R7, RZ, PT, P0 ;  /* 0x000000ff0700720c */ /* 0x000fda0003f05300 */
[----:B------:R-:W-:Y:S05]  /*0cf0*/  @!P0 BRA `(.L_x_7) ;  /* 0x0000000000088947 */ /* 0x000fea0003800000 */
[----:B------:R0:W5:Y:S01]  /*0d00*/  LD.E R19, desc[UR38][R6.64] ;  /* 0x0000002606137980 */ /* 0x000162000c101900 */
[----:B------:R-:W-:Y:S05]  /*0d10*/  BRA `(.L_x_8) ;  /* 0x0000000000247947 */ /* 0x000fea0003800000 */
.L_x_7:
[----:B------:R-:W-:Y:S02]  /*0d20*/  ULDC.64 UR4, c[0x0][0x588] ;  /* 0x0001620000047ab9 */ /* 0x000fe40000000a00 */
[----:B------:R-:W-:-:S04]  /*0d30*/  ISETP.NE.U32.AND P0, PT, RZ, UR4, PT ;  /* 0x00000004ff007c0c */ /* 0x000fc8000bf05070 */
[----:B------:R-:W-:-:S13]  /*0d40*/  ISETP.NE.AND.EX P0, PT, RZ, UR5, PT, P0 ;  /* 0x00000005ff007c0c */ /* 0x000fda000bf05300 */
[----:B------:R-:W-:Y:S05]  /*0d50*/  @!P0 BRA `(.L_x_9) ;  /* 0x00000000000c8947 */ /* 0x000fea0003800000 */
[----:B------:R-:W0:Y:S02]  /*0d60*/  LDC.64 R6, c[0x0][0x588] ;  /* 0x00016200ff067b82 */ /* 0x000e240000000a00 */
[----:B0-----:R1:W5:Y:S01]  /*0d70*/  LDG.E R19, desc[UR38][R6.64] ;  /* 0x0000002606137981 */ /* 0x001362000c1e1900 */
[----:B------:R-:W-:Y:S05]  /*0d80*/  BRA `(.L_x_8) ;  /* 0x0000000000087947 */ /* 0x000fea0003800000 */
.L_x_9:
[----:B------:R-:W-:Y:S02]  /*0d90*/  ULDC UR4, c[0x0][0x580] ;  /* 0x0001600000047ab9 */ /* 0x000fe40000000800 */
[----:B------:R-:W-:-:S07]  /*0da0*/  IMAD.U32 R19, RZ, RZ, UR4 ;  /* 0x00000004ff137e24 */ /* 0x000fce000f8e00ff */
.L_x_8:
[----:B------:R-:W-:Y:S02]  /*0db0*/  ULDC.64 UR4, c[0x0][0x5a0] ;  /* 0x0001680000047ab9 */ /* 0x000fe40000000a00 */
[----:B------:R-:W-:-:S04]  /*0dc0*/  ISETP.NE.U32.AND P0, PT, RZ, UR4, PT ;  /* 0x00000004ff007c0c */ /* 0x000fc8000bf05070 */
[----:B------:R-:W-:-:S13]  /*0dd0*/  ISETP.NE.AND.EX P0, PT, RZ, UR5, PT, P0 ;  /* 0x00000005ff007c0c */ /* 0x000fda000bf05300 */
[----:B------:R-:W-:Y:S05]  /*0de0*/  @!P0 BRA `(.L_x_10) ;  /* 0x00000000001c8947 */ /* 0x000fea0003800000 */
[----:B01----:R-:W0:Y:S02]  /*0df0*/  LDC.64 R6, c[0x0][0x5a0] ;  /* 0x00016800ff067b82 */ /* 0x003e240000000a00 */
[----:B0-----:R-:W2:Y:S02]  /*0e00*/  LDG.E.64 R6, desc[UR38][R6.64] ;  /* 0x0000002606067981 */ /* 0x001ea4000c1e1b00 */
[----:B--2---:R-:W-:-:S04]  /*0e10*/  ISETP.NE.U32.AND P0, PT, R6, RZ, PT ;  /* 0x000000ff0600720c */ /* 0x004fc80003f05070 */
[----:B------:R-:W-:-:S13]  /*0e20*/  ISETP.NE.AND.EX P0, PT, R7, RZ, PT, P0 ;  /* 0x000000ff0700720c */ /* 0x000fda0003f05300 */
[----:B------:R-:W-:Y:S05]  /*0e30*/  @!P0 BRA `(.L_x_10) ;  /* 0x0000000000088947 */ /* 0x000fea0003800000 */
[----:B------:R0:W5:Y:S01]  /*0e40*/  LD.E R56, desc[UR38][R6.64] ;  /* 0x0000002606387980 */ /* 0x000162000c101900 */
[----:B------:R-:W-:Y:S05]  /*0e50*/  BRA `(.L_x_11) ;  /* 0x0000000000247947 */ /* 0x000fea0003800000 */
.L_x_10:
[----:B------:R-:W-:Y:S02]  /*0e60*/  ULDC.64 UR4, c[0x0][0x590] ;  /* 0x0001640000047ab9 */ /* 0x000fe40000000a00 */
[----:B------:R-:W-:-:S04]  /*0e70*/  ISETP.NE.U32.AND P0, PT, RZ, UR4, PT ;  /* 0x00000004ff007c0c */ /* 0x000fc8000bf05070 */
[----:B------:R-:W-:-:S13]  /*0e80*/  ISETP.NE.AND.EX P0, PT, RZ, UR5, PT, P0 ;  /* 0x00000005ff007c0c */ /* 0x000fda000bf05300 */
[----:B------:R-:W-:Y:S05]  /*0e90*/  @!P0 BRA `(.L_x_12) ;  /* 0x00000000000c8947 */ /* 0x000fea0003800000 */
[----:B------:R-:W2:Y:S02]  /*0ea0*/  LDC.64 R56, c[0x0][0x590] ;  /* 0x00016400ff387b82 */ /* 0x000ea40000000a00 */
[----:B--2---:R2:W5:Y:S01]  /*0eb0*/  LDG.E R56, desc[UR38][R56.64] ;  /* 0x0000002638387981 */ /* 0x004562000c1e1900 */
[----:B------:R-:W-:Y:S05]  /*0ec0*/  BRA `(.L_x_11) ;  /* 0x0000000000087947 */ /* 0x000fea0003800000 */
.L_x_12:
[----:B------:R-:W-:Y:S02]  /*0ed0*/  ULDC UR4, c[0x0][0x584] ;  /* 0x0001610000047ab9 */ /* 0x000fe40000000800 */
[----:B------:R-:W-:-:S07]  /*0ee0*/  IMAD.U32 R56, RZ, RZ, UR4 ;  /* 0x00000004ff387e24 */ /* 0x000fce000f8e00ff */
.L_x_11:
[----:B------:R-:W-:-:S13]  /*0ef0*/  LOP3.LUT P0, RZ, R0, 0xff, RZ, 0xc0, !PT ;  /* 0x000000ff00ff7812 */ /* 0x000fda000780c0ff */
[----:B------:R-:W-:Y:S05]  /*0f00*/  @!P0 EXIT ;  /* 0x000000000000894d */ /* 0x000fea0003800000 */
[----:B------:R-:W3:Y:S01]  /*0f10*/  LDC R58, c[0x0][0x658] ;  /* 0x00019600ff3a7b82 */ /* 0x000ee20000000800 */
[----:B------:R-:W-:Y:S01]  /*0f20*/  ULDC.64 UR6, c[0x0][0x288] ;  /* 0x0000a20000067ab9 */ /* 0x000fe20000000a00 */
[----:B------:R-:W-:Y:S01]  /*0f30*/  LOP3.LUT R14, R14, 0x1, RZ, 0xc0, !PT ;  /* 0x000000010e0e7812 */ /* 0x000fe200078ec0ff */
[----:B------:R-:W-:Y:S01]  /*0f40*/  UIADD3 UR4, UR7, 0x7f, URZ ;  /* 0x0000007f07047890 */ /* 0x000fe2000fffe03f */
[----:B------:R-:W-:Y:S01]  /*0f50*/  SHF.R.U32.HI R0, RZ, 0x2, R3 ;  /* 0x00000002ff007819 */ /* 0x000fe20000011603 */
[----:B01----:R-:W-:Y:S01]  /*0f60*/  IMAD.MOV.U32 R7, RZ, RZ, -0x1 ;  /* 0xffffffffff077424 */ /* 0x003fe200078e00ff */
[----:B------:R-:W-:Y:S01]  /*0f70*/  SHF.R.U32.HI R4, RZ, 0x1, R4 ;  /* 0x00000001ff047819 */ /* 0x000fe20000011604 */
[----:B------:R-:W-:Y:S01]  /*0f80*/  USHF.R.S32.HI UR5, URZ, 0x1f, UR4 ;  /* 0x0000001f3f057899 */ /* 0x000fe20008011404 */
[----:B------:R-:W0:Y:S01]  /*0f90*/  LDC.64 R64, c[0x0][0x5c8] ;  /* 0x00017200ff407b82 */ /* 0x000e220000000a00 */
[----:B------:R-:W-:Y:S01]  /*0fa0*/  IMAD.SHL.U32 R5, R14, 0x40, RZ ;  /* 0x000000400e057824 */ /* 0x000fe200078e00ff */
[----:B------:R-:W-:Y:S01]  /*0fb0*/  LOP3.LUT R0, R0, 0x7, RZ, 0xc0, !PT ;  /* 0x0000000700007812 */ /* 0x000fe200078ec0ff */
[----:B------:R-:W-:Y:S01]  /*0fc0*/  ULEA.HI UR5, UR5, UR4, URZ, 0x7 ;  /* 0x0000000405057291 */ /* 0x000fe2000f8f383f */
[----:B------:R-:W-:Y:S01]  /*0fd0*/  LOP3.LUT R23, R4, 0x30, RZ, 0xc0, !PT ;  /* 0x0000003004177812 */ /* 0x000fe200078ec0ff */
[----:B------:R-:W-:Y:S01]  /*0fe0*/  IMAD.MOV.U32 R9, RZ, RZ, 0x1 ;  /* 0x00000001ff097424 */ /* 0x000fe200078e00ff */
[--C-:B------:R-:W-:Y:S01]  /*0ff0*/  LOP3.LUT R22, R5, 0x40, R0.reuse, 0xe2, !PT ;  /* 0x0000004005167812 */ /* 0x100fe200078ee200 */
[----:B------:R-:W-:Y:S01]  /*1000*/  USHF.R.S32.HI UR43, URZ, 0x7, UR5 ;  /* 0x000000073f2b7899 */ /* 0x000fe20008011405 */
[-C--:B------:R-:W-:Y:S01]  /*1010*/  IADD3 R5, RZ, -R23.reuse, -R0 ;  /* 0x80000017ff057210 */ /* 0x080fe20007ffe800 */
[----:B------:R-:W-:Y:S01]  /*1020*/  IMAD.U32 R6, RZ, RZ, UR6 ;  /* 0x00000006ff067e24 */ /* 0x000fe2000f8e00ff */
[C---:B--2---:R-:W-:Y:S01]  /*1030*/  LOP3.LUT R57, R3.reuse, 0x3, RZ, 0xc0, !PT ;  /* 0x0000000303397812 */ /* 0x044fe200078ec0ff */
[----:B------:R-:W-:Y:S01]  /*1040*/  UISETP.LT.AND UP0, UPT, UR43, 0x1, UPT ;  /* 0x000000012b00788c */ /* 0x000fe2000bf01270 */
[----:B------:R-:W-:Y:S01]  /*1050*/  LOP3.LUT R66, R3, 0x80, RZ, 0xc0, !PT ;  /* 0x0000008003427812 */ /* 0x000fe200078ec0ff */
[----:B------:R-:W-:Y:S01]  /*1060*/  IMAD R5, R14, -0x40, R5 ;  /* 0xffffffc00e057824 */ /* 0x000fe200078e0205 */
[----:B------:R-:W-:Y:S01]  /*1070*/  ULDC UR4, c[0x0][0x284] ;  /* 0x0000a10000047ab9 */ /* 0x000fe20000000800 */
[----:B------:R-:W-:Y:S01]  /*1080*/  LOP3.LUT R22, R22, R23, RZ, 0xfc, !PT ;  /* 0x0000001716167212 */ /* 0x000fe200078efcff */
[----:B------:R-:W-:Y:S01]  /*1090*/  USEL UR44, UR43, 0x1, UP0 ;  /* 0x000000012b2c7887 */ /* 0x000fe20008000000 */
[-C--:B---3--:R-:W-:Y:S01]  /*10a0*/  SHF.L.U32 R7, R7, R58.reuse, RZ ;  /* 0x0000003a07077219 */ /* 0x088fe200000006ff */
[----:B------:R-:W-:Y:S01]  /*10b0*/  IMAD R57, R57, -0x2, R6 ;  /* 0xfffffffe39397824 */ /* 0x000fe200078e0206 */
[----:B------:R-:W-:Y:S01]  /*10c0*/  SHF.L.U32 R58, R9, R58, RZ ;  /* 0x0000003a093a7219 */ /* 0x000fe200000006ff */
[----:B------:R-:W-:Y:S01]  /*10d0*/  VIADD R68, R5, UR4 ;  /* 0x0000000405447c36 */ /* 0x000fe20008000000 */
[----:B------:R-:W-:Y:S01]  /*10e0*/  SHF.R.U32.HI R66, RZ, 0x7, R66 ;  /* 0x00000007ff427819 */ /* 0x000fe20000011642 */
[----:B------:R-:W-:Y:S01]  /*10f0*/  IMAD.MOV.U32 R23, RZ, RZ, RZ ;  /* 0x000000ffff177224 */ /* 0x000fe200078e00ff */
[----:B------:R-:W-:Y:S01]  /*1100*/  LOP3.LUT R67, RZ, R7, RZ, 0x33, !PT ;  /* 0x00000007ff437212 */ /* 0x000fe200078e33ff */
[C---:B0-----:R-:W-:Y:S01]  /*1110*/  IMAD.SHL.U32 R62, R64.reuse, 0x80, RZ ;  /* 0x00000080403e7824 */ /* 0x041fe200078e00ff */
[C-C-:B------:R-:W-:Y:S01]  /*1120*/  SHF.L.U64.HI R59, R64.reuse, 0x7, R65.reuse ;  /* 0x00000007403b7819 */ /* 0x140fe20000010241 */
[C---:B------:R-:W-:Y:S01]  /*1130*/  IMAD.SHL.U32 R63, R64.reuse, 0x8, RZ ;  /* 0x00000008403f7824 */ /* 0x040fe200078e00ff */
[C-C-:B------:R-:W-:Y:S01]  /*1140*/  SHF.L.U64.HI R60, R64.reuse, 0x3, R65.reuse ;  /* 0x00000003403c7819 */ /* 0x140fe20000010241 */
[----:B------:R-:W-:Y:S01]  /*1150*/  UIADD3 UR44, UR43, -UR44, URZ ;  /* 0x8000002c2b2c7290 */ /* 0x000fe2000fffe03f */
[C---:B------:R-:W-:Y:S01]  /*1160*/  SHF.L.U64.HI R61, R64.reuse, 0x8, R65 ;  /* 0x00000008403d7819 */ /* 0x040fe20000010241 */
[----:B------:R-:W-:Y:S01]  /*1170*/  IMAD.SHL.U32 R64, R64, 0x100, RZ ;  /* 0x0000010040407824 */ /* 0x000fe200078e00ff */
[----:B------:R-:W-:Y:S01]  /*1180*/  UMOV UR40, URZ ;  /* 0x0000003f00287c82 */ /* 0x000fe20008000000 */
[----:B------:R-:W-:Y:S01]  /*1190*/  IMAD.SHL.U32 R65, R3, 0x2, RZ ;  /* 0x0000000203417824 */ /* 0x000fe200078e00ff */
[----:B------:R-:W-:-:S07]  /*11a0*/  UMOV UR41, URZ ;  /* 0x0000003f00297c82 */ /* 0x000fce0008000000 */
.L_x_96:
[----:B0-----:R-:W0:Y:S01]  /*11b0*/  SHFL.IDX PT, R0, R66, RZ, 0x1f ;  /* 0x00001fff42007589 */ /* 0x001e2200000e0000 */
[----:B-1----:R-:W1:Y:S01]  /*11c0*/  S2UR UR7, SR_CgaCtaId ;  /* 0x00000000000779c3 */ /* 0x002e620000008800 */
[----:B------:R-:W-:Y:S01]  /*11d0*/  UMOV UR6, 0x400 ;  /* 0x0000040000067882 */ /* 0x000fe20000000000 */
[----:B0-----:R-:W-:Y:S01]  /*11e0*/  R2UR UR4, R0 ;  /* 0x00000000000472ca */ /* 0x001fe200000e0000 */
[----:B-1----:R-:W-:-:S12]  /*11f0*/  ULEA UR6, UR7, UR6, 0x18 ;  /* 0x0000000607067291 */ /* 0x002fd8000f8ec03f */
[----:B------:R-:W-:-:S04]  /*1200*/  ULEA.HI UR5, UR4, UR4, URZ, 0x1 ;  /* 0x0000000404057291 */ /* 0x000fc8000f8f083f */
[----:B------:R-:W-:-:S04]  /*1210*/  ULOP3.LUT UR5, UR5, 0x7fffe, URZ, 0xc0, !UPT ;  /* 0x0007fffe05057892 */ /* 0x000fc8000f8ec03f */
[----:B------:R-:W-:-:S03]  /*1220*/  UIADD3 UR5, UR4, -UR5, URZ ;  /* 0x8000000504057290 */ /* 0x000fc6000fffe03f */
[----:B------:R-:W-:Y:S01]  /*1230*/  ULDC UR4, c[0x0][0x28c] ;  /* 0x0000a30000047ab9 */ /* 0x000fe20000000800 */
[----:B------:R-:W-:Y:S01]  /*1240*/  ULEA UR5, UR5, UR6, 0xd ;  /* 0x0000000605057291 */ /* 0x000fe2000f8e683f */
[----:B------:R-:W-:-:S03]  /*1250*/  ISETP.LT.AND P0, PT, RZ, UR4, PT ;  /* 0x00000004ff007c0c */ /* 0x000fc6000bf01270 */
[----:B------:R-:W-:-:S04]  /*1260*/  UIADD3 UR5, UR5, 0x100, URZ ;  /* 0x0000010005057890 */ /* 0x000fc8000fffe03f */
[----:B------:R-:W-:-:S04]  /*1270*/  USHF.R.U32.HI UR5, URZ, 0x4, UR5 ;  /* 0x000000043f057899 */ /* 0x000fc80008011605 */
[----:B------:R-:W-:-:S04]  /*1280*/  ULOP3.LUT UR5, UR5, 0x3fff, URZ, 0xc0, !UPT ;  /* 0x00003fff05057892 */ /* 0x000fc8000f8ec03f */
[----:B------:R-:W-:Y:S01]  /*1290*/  ULOP3.LUT UR45, UR5, 0x10000, URZ, 0xfc, !UPT ;  /* 0x00010000052d7892 */ /* 0x000fe2000f8efc3f */
[----:B------:R-:W-:Y:S11]  /*12a0*/  @P0 BRA `(.L_x_13) ;  /* 0x0000000000400947 */ /* 0x000ff60003800000 */
[----:B------:R-:W-:Y:S01]  /*12b0*/  MOV R0, 0x0 ;  /* 0x0000000000007802 */ /* 0x000fe20000000f00 */
[----:B------:R-:W-:Y:S01]  /*12c0*/  ULDC.64 UR4, c[0x4][0x68] ;  /* 0x01001a0000047ab9 */ /* 0x000fe20000000a00 */
[----:B------:R-:W-:Y:S01]  /*12d0*/  ULDC.64 UR6, c[0x4][0x8] ;  /* 0x0100020000067ab9 */ /* 0x000fe20000000a00 */
[----:B------:R-:W-:Y:S01]  /*12e0*/  IMAD.U32 R4, RZ, RZ, UR4 ;  /* 0x00000004ff047e24 */ /* 0x000fe2000f8e00ff */
[----:B------:R0:W1:Y:S01]  /*12f0*/  LDC.64 R14, c[0x4][R0] ;  /* 0x01000000000e7b82 */ /* 0x0000620000000a00 */
[----:B------:R-:W-:Y:S01]  /*1300*/  IMAD.U32 R5, RZ, RZ, UR5 ;  /* 0x00000005ff057e24 */ /* 0x000fe2000f8e00ff */
[----:B------:R-:W-:Y:S01]  /*1310*/  ULDC.64 UR4, c[0x4][0x70] ;  /* 0x01001c0000047ab9 */ /* 0x000fe20000000a00 */
[----:B------:R-:W-:Y:S02]  /*1320*/  IMAD.U32 R10, RZ, RZ, UR6 ;  /* 0x00000006ff0a7e24 */ /* 0x000fe4000f8e00ff */
[----:B------:R-:W-:Y:S02]  /*1330*/  IMAD.U32 R6, RZ, RZ, UR4 ;  /* 0x00000004ff067e24 */ /* 0x000fe4000f8e00ff */
[----:B------:R-:W-:-:S02]  /*1340*/  IMAD.U32 R7, RZ, RZ, UR5 ;  /* 0x00000005ff077e24 */ /* 0x000fc4000f8e00ff */
[----:B------:R-:W-:Y:S02]  /*1350*/  IMAD.U32 R11, RZ, RZ, UR7 ;  /* 0x00000007ff0b7e24 */ /* 0x000fe4000f8e00ff */
[----:B------:R-:W-:Y:S02]  /*1360*/  IMAD.MOV.U32 R8, RZ, RZ, 0x1e1 ;  /* 0x000001e1ff087424 */ /* 0x000fe400078e00ff */
[----:B------:R-:W-:Y:S02]  /*1370*/  IMAD.MOV.U32 R12, RZ, RZ, 0x1 ;  /* 0x00000001ff0c7424 */ /* 0x000fe400078e00ff */
[----:B0-----:R-:W-:-:S07]  /*1380*/  IMAD.MOV.U32 R13, RZ, RZ, RZ ;  /* 0x000000ffff0d7224 */ /* 0x001fce00078e00ff */
[----:B------:R-:W-:-:S07]  /*1390*/  LEPC R20, `(.L_x_13) ;  /* 0x000000001014794e */ /* 0x000fce0000000000 */
[----:B-1---5:R-:W-:Y:S05]  /*13a0*/  CALL.ABS.NOINC R14 ;  /* 0x000000000e007343 */ /* 0x022fea0003c00000 */
.L_x_13:
[----:B------:R-:W-:-:S04]  /*13b0*/  LOP3.LUT R0, R18, 0x1, RZ, 0xfc, !PT ;  /* 0x0000000112007812 */ /* 0x000fc800078efcff */
[----:B------:R-:W-:-:S13]  /*13c0*/  ISETP.NE.AND P0, PT, R0, 0x3, PT ;  /* 0x000000030000780c */ /* 0x000fda0003f05270 */
[----:B------:R-:W-:Y:S05]  /*13d0*/  @!P0 BRA `(.L_x_14) ;  /* 0x0000000000048947 */ /* 0x000fea0003800000 */
[----:B------:R-:W-:Y:S01]  /*13e0*/  BPT.TRAP 0x1 ;  /* 0x000000040000795c */ /* 0x000fe20000300000 */
.L_x_14:
[----:B------:R-:W0:Y:S01]  /*13f0*/  S2UR UR5, SR_CgaCtaId ;  /* 0x00000000000579c3 */ /* 0x000e220000008800 */
[----:B------:R-:W-:Y:S01]  /*1400*/  UMOV UR4, 0x400 ;  /* 0x0000040000047882 */ /* 0x000fe20000000000 */
[----:B------:R-:W-:Y:S02]  /*1410*/  IMAD.U32 R0, RZ, RZ, UR40 ;  /* 0x00000028ff007e24 */ /* 0x000fe4000f8e00ff */
[----:B------:R-:W-:-:S03]  /*1420*/  IMAD.U32 R3, RZ, RZ, UR41 ;  /* 0x00000029ff037e24 */ /* 0x000fc6000f8e00ff */
[----:B------:R-:W-:Y:S01]  /*1430*/  SHF.L.U32 R0, R0, 0x1f, RZ ;  /* 0x0000001f00007819 */ /* 0x000fe200000006ff */
[----:B0-----:R-:W-:-:S06]  /*1440*/  ULEA UR4, UR5, UR4, 0x18 ;  /* 0x0000000405047291 */ /* 0x001fcc000f8ec03f */
[----:B------:R-:W-:-:S04]  /*1450*/  IMAD.U32 R6, RZ, RZ, UR4 ;  /* 0x00000004ff067e24 */ /* 0x000fc8000f8e00ff */
[----:B------:R-:W-:-:S04]  /*1460*/  IMAD R3, R3, 0x8, R6 ;  /* 0x0000000803037824 */ /* 0x000fc800078e0206 */
[----:B------:R0:W1:Y:S01]  /*1470*/  SYNCS.PHASECHK.TRANS64.TRYWAIT P1, [R3+URZ], R0 ;  /* 0x00000000030075a7 */ /* 0x000062000802017f */
[----:B------:R-:W-:Y:S05]  /*1480*/  @!P0 BRA `(.L_x_15) ;  /* 0x0000000000048947 */ /* 0x000fea0003800000 */
[----:B------:R-:W-:Y:S01]  /*1490*/  BPT.TRAP 0x1 ;  /* 0x000000040000795c */ /* 0x000fe20000300000 */
.L_x_15:
[----:B------:R-:W-:-:S05]  /*14a0*/  IMAD.U32 R4, RZ, RZ, UR44 ;  /* 0x0000002cff047e24 */ /* 0x000fca000f8e00ff */
[----:B------:R-:W-:Y:S01]  /*14b0*/  ISETP.GE.AND P2, PT, R4, 0x1, PT ;  /* 0x000000010400780c */ /* 0x000fe20003f46270 */
[----:B-1----:R-:W-:-:S12]  /*14c0*/  @P1 BRA `(.L_x_16) ;  /* 0x0000000000081947 */ /* 0x002fd80003800000 */
[----:B------:R-:W1:Y:S02]  /*14d0*/  SYNCS.PHASECHK.TRANS64.TRYWAIT P1, [R3+URZ], R0 ;  /* 0x00000000030075a7 */ /* 0x000e64000802017f */
[----:B-1----:R-:W-:Y:S05]  /*14e0*/  @!P1 BRA `(.L_x_17) ;  /* 0x00000050004c9947 */ /* 0x002fea0003800000 */
.L_x_16:
[----:B------:R-:W-:Y:S05]  /*14f0*/  WARPSYNC.ALL ;  /* 0x0000000000007948 */ /* 0x000fea0003800000 */
[----:B------:R-:W-:Y:S01]  /*1500*/  R2UR UR4, R6 ;  /* 0x00000000060472ca */ /* 0x000fe200000e0000 */
[----:B------:R-:W-:Y:S01]  /*1510*/  ULEA UR6, UR41, UR45, 0xc ;  /* 0x0000002d29067291 */ /* 0x000fe2000f8e603f */
[----:B------:R-:W-:Y:S01]  /*1520*/  WARPGROUP.ARRIVE ;  /* 0x00000000000079c5 */ /* 0x000fe20000000000 */
[----:B------:R-:W-:Y:S01]  /*1530*/  UMOV UR13, 0x40000040 ;  /* 0x40000040000d7882 */ /* 0x000fe20000000000 */
[----:B------:R-:W-:Y:S01]  /*1540*/  UMOV UR15, 0x40000040 ;  /* 0x40000040000f7882 */ /* 0x000fe20000000000 */
[----:B------:R-:W-:-:S02]  /*1550*/  UIADD3 UR5, UR6, 0x400, URZ ;  /* 0x0000040006057890 */ /* 0x000fc4000fffe03f */
[----:B------:R-:W-:Y:S02]  /*1560*/  UIADD3 UR7, UR6, 0x800, URZ ;  /* 0x0000080006077890 */ /* 0x000fe4000fffe03f */
[----:B------:R-:W-:Y:S01]  /*1570*/  UMOV UR12, UR6 ;  /* 0x00000006000c7c82 */ /* 0x000fe20008000000 */
[----:B------:R-:W-:Y:S01]  /*1580*/  UIADD3 UR9, UR6, 0xc00, URZ ;  /* 0x00000c0006097890 */ /* 0x000fe2000fffe03f */
[----:B------:R-:W-:Y:S02]  /*1590*/  UMOV UR11, 0x40000040 ;  /* 0x40000040000b7882 */ /* 0x000fe40000000000 */
[----:B------:R-:W-:-:S04]  /*15a0*/  UIADD3 UR4, UR4, 0x30100, URZ ;  /* 0x0003010004047890 */ /* 0x000fc8000fffe03f */
[----:B------:R-:W-:-:S04]  /*15b0*/  USHF.R.U32.HI UR4, URZ, 0x4, UR4 ;  /* 0x000000043f047899 */ /* 0x000fc80008011604 */
[----:B------:R-:W-:-:S04]  /*15c0*/  ULOP3.LUT UR4, UR4, 0x3fff, URZ, 0xc0, !UPT ;  /* 0x00003fff04047892 */ /* 0x000fc8000f8ec03f */
[----:B------:R-:W-:-:S04]  /*15d0*/  ULOP3.LUT UR4, UR4, 0x10000, URZ, 0xfc, !UPT ;  /* 0x0001000004047892 */ /* 0x000fc8000f8efc3f */
[----:B------:R-:W-:-:S04]  /*15e0*/  ULEA UR8, UR41, UR4, 0x7 ;  /* 0x0000000429087291 */ /* 0x000fc8000f8e383f */
[----:B------:R-:W-:-:S03]  /*15f0*/  UIADD3 UR10, UR8, 0x6, URZ ;  /* 0x00000006080a7890 */ /* 0x000fc6000fffe03f */
[----:B------:R-:W-:Y:S02]  /*1600*/  UMOV UR14, UR8 ;  /* 0x00000008000e7c82 */ /* 0x000fe40008000000 */
[----:B------:R-:W-:Y:S01]  /*1610*/  IGMMA.64x16x32.S8.S8 R48, gdesc[UR12], RZ, !UPT, gsb0 ;  /* 0x006000000c3079f1 */ /* 0x000fe2000c0410ff */
[----:B------:R-:W-:Y:S01]  /*1620*/  UMOV UR12, UR5 ;  /* 0x00000005000c7c82 */ /* 0x000fe20008000000 */
[----:B------:R-:W-:Y:S01]  /*1630*/  UMOV UR13, 0x40000040 ;  /* 0x40000040000d7882 */ /* 0x000fe20000000000 */
[----:B------:R-:W-:Y:S01]  /*1640*/  UIADD3 UR5, UR6, 0x402, URZ ;  /* 0x0000040206057890 */ /* 0x000fe2000fffe03f */
[----:B------:R-:W-:Y:S02]  /*1650*/  WARPGROUP.DEPBAR.LE gsb0, 0x0 ;  /* 0x00008000000079c5 */ /* 0x000fe40000010000 */
[----:B------:R-:W-:-:S06]  /*1660*/  WARPGROUP.ARRIVE ;  /* 0x00000000000079c5 */ /* 0x000fcc0000000000 */
        /* <DEDUP_REMOVED lines=13> */
[----:B------:R-:W-:Y:S02]  /*1740*/  UIADD3 UR12, UR6, 0x2, URZ ;  /* 0x00000002060c7890 */ /* 0x000fe4000fffe03f */
[----:B------:R-:W-:Y:S01]  /*1750*/  UIADD3 UR14, UR8, 0x2, URZ ;  /* 0x00000002080e7890 */ /* 0x000fe2000fffe03f */
[----:B------:R-:W-:Y:S01]  /*1760*/  UMOV UR13, 0x40000040 ;  /* 0x40000040000d7882 */ /* 0x000fe20000000000 */
[----:B------:R-:W-:Y:S01]  /*1770*/  UMOV UR15, 0x40000040 ;  /* 0x40000040000f7882 */ /* 0x000fe20000000000 */
[----:B------:R-:W-:Y:S02]  /*1780*/  WARPGROUP.DEPBAR.LE gsb0, 0x0 ;  /* 0x00008000000079c5 */ /* 0x000fe40000010000 */
[----:B------:R-:W-:-:S06]  /*1790*/  WARPGROUP.ARRIVE ;  /* 0x00000000000079c5 */ /* 0x000fcc0000000000 */
[----:B------:R-:W-:Y:S01]  /*17a0*/  IGMMA.64x16x32.S8.S8 R48, gdesc[UR12], R48, gsb0 ;  /* 0x006000000c3079f1 */ /* 0x000fe20008041030 */
[----:B------:R-:W-:Y:S01]  /*17b0*/  UMOV UR12, UR5 ;  /* 0x00000005000c7c82 */ /* 0x000fe20008000000 */
[----:B------:R-:W-:Y:S01]  /*17c0*/  UMOV UR13, 0x40000040 ;  /* 0x40000040000d7882 */ /* 0x000fe20000000000 */
[----:B------:R-:W-:Y:S01]  /*17d0*/  UIADD3 UR5, UR6, 0x404, URZ ;  /* 0x0000040406057890 */ /* 0x000fe2000fffe03f */
        /* <DEDUP_REMOVED lines=24> */
[----:B------:R-:W-:-:S07]  /*1960*/  UIADD3 UR5, UR6, 0x6, URZ ;  /* 0x0000000606057890 */ /* 0x000fce000fffe03f */
[----:B------:R-:W-:Y:S01]  /*1970*/  UMOV UR8, UR5 ;  /* 0x0000000500087c82 */ /* 0x000fe20008000000 */
        /* <DEDUP_REMOVED lines=11> */
[----:B------:R-:W-:Y:S01]  /*1a30*/  UMOV UR9, 0x40000040 ;  /* 0x4000004000097882 */ /* 0x000fe20000000000 */
[----:B------:R-:W-:Y:S02]  /*1a40*/  WARPGROUP.DEPBAR.LE gsb0, 0x0 ;  /* 0x00008000000079c5 */ /* 0x000fe40000010000 */
[----:B------:R-:W-:-:S06]  /*1a50*/  WARPGROUP.ARRIVE ;  /* 0x00000000000079c5 */ /* 0x000fcc0000000000 */
[----:B------:R-:W-:Y:S01]  /*1a60*/  IGMMA.64x16x32.S8.S8 R24, gdesc[UR12], R24, gsb0 ;  /* 0x006000000c1879f1 */ /* 0x000fe20008041018 */
[----:B------:R-:W-:Y:S02]  /*1a70*/  UIADD3 UR12, UR6, 0x806, URZ ;  /* 0x00000806060c7890 */ /* 0x000fe4000fffe03f */
[----:B------:R-:W-:Y:S01]  /*1a80*/  UIADD3 UR6, UR6, 0xc06, URZ ;  /* 0x00000c0606067890 */ /* 0x000fe2000fffe03f */
[----:B------:R-:W-:Y:S02]  /*1a90*/  WARPGROUP.DEPBAR.LE gsb0, 0x0 ;  /* 0x00008000000079c5 */ /* 0x000fe40000010000 */
[----:B------:R-:W-:-:S06]  /*1aa0*/  WARPGROUP.ARRIVE ;  /* 0x00000000000079c5 */ /* 0x000fcc0000000000 */
[----:B------:R-:W-:Y:S01]  /*1ab0*/  IGMMA.64x16x32.S8.S8 R48, gdesc[UR8], R48, gsb0 ;  /* 0x00600000083079f1 */ /* 0x000fe20008041030 */
[----:B------:R-:W-:Y:S01]  /*1ac0*/  UMOV UR8, UR7 ;  /* 0x0000000700087c82 */ /* 0x000fe20008000000 */
[----:B------:R-:W-:Y:S01]  /*1ad0*/  UMOV UR9, 0x40000040 ;  /* 0x4000004000097882 */ /* 0x000fe20000000000 */
        /* <DEDUP_REMOVED lines=12> */
[----:B------:R-:W-:Y:S03]  /*1ba0*/  IGMMA.64x16x32.S8.S8 R24, gdesc[UR8], R24, gsb0 ;  /* 0x00600000081879f1 */ /* 0x000fe60008041018 */
[----:B------:R-:W-:Y:S02]  /*1bb0*/  WARPGROUP.DEPBAR.LE gsb0, 0x0 ;  /* 0x00008000000079c5 */ /* 0x000fe40000010000 */
[----:B------:R-:W-:Y:S05]  /*1bc0*/  @!P2 BRA `(.L_x_18) ;  /* 0x000000080044a947 */ /* 0x000fea0003800000 */
[----:B------:R-:W-:Y:S01]  /*1bd0*/  UIADD3 UR5, UR41, 0x1, URZ ;  /* 0x0000000129057890 */ /* 0x000fe2000fffe03f */
[----:B01----:R-:W-:Y:S02]  /*1be0*/  IMAD.U32 R0, RZ, RZ, UR44 ;  /* 0x0000002cff007e24 */ /* 0x003fe4000f8e00ff */
[----:B------:R-:W-:Y:S01]  /*1bf0*/  IMAD.U32 R3, RZ, RZ, UR41 ;  /* 0x00000029ff037e24 */ /* 0x000fe2000f8e00ff */
[----:B------:R-:W-:-:S04]  /*1c00*/  UISETP.NE.AND UP0, UPT, UR5, 0x3, UPT ;  /* 0x000000030500788c */ /* 0x000fc8000bf05270 */
[----:B------:R-:W-:Y:S02]  /*1c10*/  USEL UR6, URZ, 0x1, UP0 ;  /* 0x000000013f067887 */ /* 0x000fe40008000000 */
[----:B------:R-:W-:Y:S02]  /*1c20*/  USEL UR5, UR5, URZ, UP0 ;  /* 0x0000003f05057287 */ /* 0x000fe40008000000 */
[----:B------:R-:W-:-:S06]  /*1c30*/  ULOP3.LUT UR6, UR40, UR6, URZ, 0x3c, !UPT ;  /* 0x0000000628067292 */ /* 0x000fcc000f8e3c3f */
[----:B------:R-:W-:-:S07]  /*1c40*/  IMAD.U32 R7, RZ, RZ, UR6 ;  /* 0x00000006ff077e24 */ /* 0x000fce000f8e00ff */
.L_x_25:
[----:B0-----:R-:W-:Y:S05]  /*1c50*/  @!P0 BRA `(.L_x_19) ;  /* 0x0000000000048947 */ /* 0x001fea0003800000 */
[----:B------:R-:W-:Y:S01]  /*1c60*/  BPT.TRAP 0x1 ;  /* 0x000000040000795c */ /* 0x000fe20000300000 */
.L_x_19:
[----:B------:R-:W0:Y:S01]  /*1c70*/  S2UR UR7, SR_CgaCtaId ;  /* 0x00000000000779c3 */ /* 0x000e220000008800 */
[----:B------:R-:W-:Y:S01]  /*1c80*/  UMOV UR6, 0x400 ;  /* 0x0000040000067882 */ /* 0x000fe20000000000 */
[----:B------:R-:W-:Y:S01]  /*1c90*/  IMAD.U32 R5, RZ, RZ, UR5 ;  /* 0x00000005ff057e24 */ /* 0x000fe2000f8e00ff */
[----:B------:R-:W-:Y:S01]  /*1ca0*/  SHF.L.U32 R4, R7, 0x1f, RZ ;  /* 0x0000001f07047819 */ /* 0x000fe200000006ff */
[----:B0-----:R-:W-:-:S06]  /*1cb0*/  ULEA UR6, UR7, UR6, 0x18 ;  /* 0x0000000607067291 */ /* 0x001fcc000f8ec03f */
[----:B------:R-:W-:-:S04]  /*1cc0*/  IMAD.U32 R6, RZ, RZ, UR6 ;  /* 0x00000006ff067e24 */ /* 0x000fc8000f8e00ff */
[----:B------:R-:W-:-:S04]  /*1cd0*/  IMAD R5, R5, 0x8, R6 ;  /* 0x0000000805057824 */ /* 0x000fc800078e0206 */
[----:B------:R0:W1:Y:S01]  /*1ce0*/  SYNCS.PHASECHK.TRANS64.TRYWAIT P1, [R5+URZ], R4 ;  /* 0x00000004050075a7 */ /* 0x000062000802017f */
[----:B------:R-:W-:Y:S05]  /*1cf0*/  @!P0 BRA `(.L_x_20) ;  /* 0x0000000000048947 */ /* 0x000fea0003800000 */
[----:B------:R-:W-:Y:S01]  /*1d00*/  BPT.TRAP 0x1 ;  /* 0x000000040000795c */ /* 0x000fe20000300000 */
.L_x_20:
[----:B-1----:R-:W-:Y:S05]  /*1d10*/  @P1 BRA `(.L_x_21) ;  /* 0x0000000000081947 */ /* 0x002fea0003800000 */
[----:B------:R-:W1:Y:S02]  /*1d20*/  SYNCS.PHASECHK.TRANS64.TRYWAIT P1, [R5+URZ], R4 ;  /* 0x00000004050075a7 */ /* 0x000e64000802017f */
[----:B-1----:R-:W-:Y:S05]  /*1d30*/  @!P1 BRA `(.L_x_22) ;  /* 0x00000048004c9947 */ /* 0x002fea0003800000 */
.L_x_21:
[----:B------:R-:W-:Y:S01]  /*1d40*/  ULEA UR8, UR5, UR4, 0x7 ;  /* 0x0000000405087291 */ /* 0x000fe2000f8e383f */
[----:B------:R-:W-:Y:S01]  /*1d50*/  WARPGROUP.ARRIVE ;  /* 0x00000000000079c5 */ /* 0x000fe20000000000 */
[----:B------:R-:W-:Y:S01]  /*1d60*/  ULEA UR6, UR5, UR45, 0xc ;  /* 0x0000002d05067291 */ /* 0x000fe2000f8e603f */
[----:B------:R-:W-:Y:S01]  /*1d70*/  UMOV UR15, 0x40000040 ;  /* 0x40000040000f7882 */ /* 0x000fe20000000000 */
[----:B------:R-:W-:Y:S02]  /*1d80*/  UMOV UR13, 0x40000040 ;  /* 0x40000040000d7882 */ /* 0x000fe40000000000 */
[----:B------:R-:W-:Y:S01]  /*1d90*/  UIADD3 UR7, UR6, 0x400, URZ ;  /* 0x0000040006077890 */ /* 0x000fe2000fffe03f */
[----:B------:R-:W-:Y:S02]  /*1da0*/  UMOV UR14, UR8 ;  /* 0x00000008000e7c82 */ /* 0x000fe40008000000 */
[----:B------:R-:W-:Y:S01]  /*1db0*/  UMOV UR12, UR6 ;  /* 0x00000006000c7c82 */ /* 0x000fe20008000000 */
[----:B------:R-:W-:Y:S01]  /*1dc0*/  UIADD3 UR9, UR6, 0x800, URZ ;  /* 0x0000080006097890 */ /* 0x000fe2000fffe03f */
[----:B------:R-:W-:Y:S01]  /*1dd0*/  IGMMA.64x16x32.S8.S8 R48, gdesc[UR12], R48, gsb0 ;  /* 0x006000000c3079f1 */ /* 0x000fe20008041030 */
[----:B------:R-:W-:Y:S01]  /*1de0*/  UMOV UR13, 0x40000040 ;  /* 0x40000040000d7882 */ /* 0x000fe20000000000 */
[----:B------:R-:W-:Y:S01]  /*1df0*/  UMOV UR12, UR7 ;  /* 0x00000007000c7c82 */ /* 0x000fe20008000000 */
[----:B------:R-:W-:-:S02]  /*1e00*/  UIADD3 UR10, UR6, 0xc00, URZ ;  /* 0x00000c00060a7890 */ /* 0x000fc4000fffe03f */
[----:B------:R-:W-:Y:S01]  /*1e10*/  UIADD3 UR7, UR6, 0x402, URZ ;  /* 0x0000040206077890 */ /* 0x000fe2000fffe03f */
        /* <DEDUP_REMOVED lines=60> */
[----:B------:R-:W-:Y:S01]  /*21e0*/  UMOV UR12, UR10 ;  /* 0x0000000a000c7c82 */ /* 0x000fe20008000000 */
[----:B------:R-:W-:Y:S01]  /*21f0*/  UMOV UR13, 0x40000040 ;  /* 0x40000040000d7882 */ /* 0x000fe20000000000 */
[----:B------:R-:W-:Y:S02]  /*2200*/  UIADD3 UR10, UR8, 0x6, URZ ;  /* 0x00000006080a7890 */ /* 0x000fe4000fffe03f */
[----:B------:R-:W-:Y:S01]  /*2210*/  UIADD3 UR8, UR6, 0x6, URZ ;  /* 0x0000000606087890 */ /* 0x000fe2000fffe03f */
        /* <DEDUP_REMOVED lines=25> */
[----:B------:R-:W-:Y:S01]  /*23b0*/  BPT.TRAP 0x1 ;  /* 0x000000040000795c */ /* 0x000fe20000300000 */
.L_x_23:
[----:B01----:R-:W-:Y:S01]  /*23c0*/  IMAD R4, R3, 0x8, R6 ;  /* 0x0000000803047824 */ /* 0x003fe200078e0206 */
[----:B------:R-:W-:-:S03]  /*23d0*/  ISETP.GT.U32.AND P1, PT, R18, 0x1, PT ;  /* 0x000000011200780c */ /* 0x000fc60003f24070 */
[----:B------:R-:W-:-:S05]  /*23e0*/  VIADD R4, R4, 0x18 ;  /* 0x0000001804047836 */ /* 0x000fca0000000000 */
[----:B------:R-:W-:-:S04]  /*23f0*/  PRMT R4, RZ, 0x654, R4 ;  /* 0x00000654ff047816 */ /* 0x000fc80000000004 */
[----:B------:R0:W-:Y:S01]  /*2400*/  SYNCS.ARRIVE.TRANS64.RED.A1T0 RZ, [R4+URZ], RZ ;  /* 0x000000ff04ff79a7 */ /* 0x0001e2000810043f */
[----:B------:R-:W-:Y:S05]  /*2410*/  @P1 BRA `(.L_x_24) ;  /* 0x0000000000041947 */ /* 0x000fea0003800000 */
[----:B------:R-:W-:Y:S01]  /*2420*/  BPT.TRAP 0x1 ;  /* 0x000000040000795c */ /* 0x000fe20000300000 */
.L_x_24:
[----:B------:R-:W-:Y:S01]  /*2430*/  UIADD3 UR5, UR5, 0x1, URZ ;  /* 0x0000000105057890 */ /* 0x000fe2000fffe03f */
[C---:B------:R-:W-:Y:S01]  /*2440*/  ISETP.GT.AND P2, PT, R0.reuse, 0x1, PT ;  /* 0x000000010000780c */ /* 0x040fe20003f44270 */
[----:B------:R-:W-:Y:S02]  /*2450*/  VIADD R3, R3, 0x1 ;  /* 0x0000000103037836 */ /* 0x000fe40000000000 */
[----:B------:R-:W-:Y:S01]  /*2460*/  UISETP.NE.AND UP0, UPT, UR5, 0x3, UPT ;  /* 0x000000030500788c */ /* 0x000fe2000bf05270 */
[----:B------:R-:W-:Y:S02]  /*2470*/  VIADD R0, R0, 0xffffffff ;  /* 0xffffffff00007836 */ /* 0x000fe40000000000 */
[C---:B------:R-:W-:Y:S01]  /*2480*/  ISETP.NE.AND P1, PT, R3.reuse, 0x3, PT ;  /* 0x000000030300780c */ /* 0x040fe20003f25270 */
[----:B------:R-:W-:Y:S02]  /*2490*/  USEL UR6, URZ, 0x1, UP0 ;  /* 0x000000013f067887 */ /* 0x000fe40008000000 */
[----:B------:R-:W-:Y:S01]  /*24a0*/  USEL UR5, UR5, URZ, UP0 ;  /* 0x0000003f05057287 */ /* 0x000fe20008000000 */
[----:B------:R-:W-:-:S03]  /*24b0*/  SEL R3, R3, RZ, P1 ;  /* 0x000000ff03037207 */ /* 0x000fc60000800000 */
[----:B------:R-:W-:Y:S01]  /*24c0*/  LOP3.LUT R7, R7, UR6, RZ, 0x3c, !PT ;  /* 0x0000000607077c12 */ /* 0x000fe2000f8e3cff */
[----:B------:R-:W-:Y:S07]  /*24d0*/  @P2 BRA `(.L_x_25) ;  /* 0xfffffff400dc2947 */ /* 0x000fee000383ffff */
.L_x_18:
[----:B01----:R-:W0:Y:S02]  /*24e0*/  LDC R0, c[0x0][0x28c] ;  /* 0x0000a300ff007b82 */ /* 0x003e240000000800 */
[----:B0-----:R-:W-:-:S13]  /*24f0*/  ISETP.GE.AND P1, PT, R0, 0x1, PT ;  /* 0x000000010000780c */ /* 0x001fda0003f26270 */
[----:B------:R-:W-:Y:S05]  /*2500*/  @!P1 BRA `(.L_x_26) ;  /* 0x0000000000389947 */ /* 0x000fea0003800000 */
[----:B------:R-:W-:Y:S05]  /*2510*/  @!P0 BRA `(.L_x_27) ;  /* 0x0000000000048947 */ /* 0x000fea0003800000 */
[----:B------:R-:W-:Y:S01]  /*2520*/  BPT.TRAP 0x1 ;  /* 0x000000040000795c */ /* 0x000fe20000300000 */
.L_x_27:
[----:B------:R-:W-:Y:S01]  /*2530*/  UIADD3 UR6, UR44, UR41, URZ ;  /* 0x000000292c067290 */ /* 0x000fe2000fffe03f */
[----:B------:R-:W-:-:S03]  /*2540*/  ISETP.GT.U32.AND P0, PT, R18, 0x1, PT ;  /* 0x000000011200780c */ /* 0x000fc60003f04070 */
[----:B------:R-:W-:-:S04]  /*2550*/  UIMAD.WIDE.U32 UR4, UR6, -0x55555555, URZ ;  /* 0xaaaaaaab060478a5 */ /* 0x000fc8000f8e003f */
[----:B------:R-:W-:-:S04]  /*2560*/  USHF.R.U32.HI UR4, URZ, 0x1, UR5 ;  /* 0x000000013f047899 */ /* 0x000fc80008011605 */
[----:B------:R-:W-:-:S06]  /*2570*/  UIMAD UR6, UR4, -0x3, UR6 ;  /* 0xfffffffd040678a4 */ /* 0x000fcc000f8e0206 */
[----:B------:R-:W-:-:S04]  /*2580*/  IMAD.U32 R3, RZ, RZ, UR6 ;  /* 0x00000006ff037e24 */ /* 0x000fc8000f8e00ff */
[----:B------:R-:W-:-:S04]  /*2590*/  IMAD R0, R3, 0x8, R6 ;  /* 0x0000000803007824 */ /* 0x000fc800078e0206 */
[----:B------:R-:W-:-:S05]  /*25a0*/  VIADD R0, R0, 0x18 ;  /* 0x0000001800007836 */ /* 0x000fca0000000000 */
[----:B------:R-:W-:-:S04]  /*25b0*/  PRMT R0, RZ, 0x654, R0 ;  /* 0x00000654ff007816 */ /* 0x000fc80000000000 */
[----:B------:R0:W-:Y:S01]  /*25c0*/  SYNCS.ARRIVE.TRANS64.RED.A1T0 RZ, [R0+URZ], RZ ;  /* 0x000000ff00ff79a7 */ /* 0x0001e2000810043f */
[----:B------:R-:W-:Y:S05]  /*25d0*/  @P0 BRA `(.L_x_26) ;  /* 0x0000000000040947 */ /* 0x000fea0003800000 */
[----:B------:R-:W-:Y:S01]  /*25e0*/  BPT.TRAP 0x1 ;  /* 0x000000040000795c */ /* 0x000fe20000300000 */
.L_x_26:
[----:B------:R-:W-:Y:S01]  /*25f0*/  IMAD.SHL.U32 R8, R70, 0x10, RZ ;  /* 0x0000001046087824 */ /* 0x000fe200078e00ff */
[----:B------:R-:W-:Y:S01]  /*2600*/  UIADD3 UR41, UR43, UR41, URZ ;  /* 0x000000292b297290 */ /* 0x000fe2000fffe03f */
[----:B------:R-:W-:Y:S01]  /*2610*/  IMAD.SHL.U32 R3, R73, 0x200, RZ ;  /* 0x0000020049037824 */ /* 0x000fe200078e00ff */
[----:B------:R-:W-:Y:S01]  /*2620*/  ULDC UR7, c[0x0][0x288] ;  /* 0x0000a20000077ab9 */ /* 0x000fe20000000800 */
[----:B------:R-:W-:Y:S01]  /*2630*/  ULDC UR10, c[0x0][0x284] ;  /* 0x0000a100000a7ab9 */ /* 0x000fe20000000800 */
[----:B------:R-:W-:Y:S01]  /*2640*/  UISETP.GT.U32.AND UP0, UPT, UR41, 0x2, UPT ;  /* 0x000000022900788c */ /* 0x000fe2000bf04070 */
[C---:B------:R-:W-:Y:S01]  /*2650*/  ISETP.GE.AND P0, PT, R8.reuse, UR7, PT ;  /* 0x0000000708007c0c */ /* 0x040fe2000bf06270 */
[----:B------:R-:W-:Y:S01]  /*2660*/  UISETP.GE.U32.AND UP1, UPT, UR43, 0x3, UPT ;  /* 0x000000032b00788c */ /* 0x000fe2000bf26070 */
[----:B------:R-:W-:Y:S01]  /*2670*/  SHF.R.S32.HI R14, RZ, 0x1f, R71 ;  /* 0x0000001fff0e7819 */ /* 0x000fe20000011447 */
[----:B------:R-:W-:Y:S01]  /*2680*/  UISETP.LT.U32.AND UP0, UPT, UR43, 0x3, UP0 ;  /* 0x000000032b00788c */ /* 0x000fe20008701070 */
[----:B------:R-:W-:Y:S01]  /*2690*/  ISETP.GE.OR P0, PT, R3, UR10, P0 ;  /* 0x0000000a03007c0c */ /* 0x000fe20008706670 */
[----:B------:R-:W-:Y:S01]  /*26a0*/  UIMAD.WIDE.U32 UR4, UR41, -0x55555555, URZ ;  /* 0xaaaaaaab290478a5 */ /* 0x000fe2000f8e003f */
[----:B------:R-:W-:Y:S01]  /*26b0*/  LOP3.LUT R12, R8, 0x6, R65, 0xf8, !PT ;  /* 0x00000006080c7812 */ /* 0x000fe200078ef841 */
[----:B------:R-:W-:Y:S01]  /*26c0*/  USEL UR6, URZ, 0x1, !UP0 ;  /* 0x000000013f067887 */ /* 0x000fe2000c000000 */
[----:B------:R-:W-:-:S02]  /*26d0*/  ULDC.64 UR8, c[0x0][0x5d0] ;  /* 0x0001740000087ab9 */ /* 0x000fc40000000a00 */
[----:B------:R-:W-:Y:S01]  /*26e0*/  SHF.R.S32.HI R13, RZ, 0x1f, R12 ;  /* 0x0000001fff0d7819 */ /* 0x000fe2000001140c */
[----:B0-----:R-:W-:Y:S01]  /*26f0*/  IMAD R0, R14, UR8, RZ ;  /* 0x000000080e007c24 */ /* 0x001fe2000f8e02ff */
[----:B------:R-:W-:Y:S02]  /*2700*/  USHF.R.U32.HI UR4, URZ, 0x1, UR5 ;  /* 0x000000013f047899 */ /* 0x000fe40008011605 */
[----:B------:R-:W-:Y:S01]  /*2710*/  ULOP3.LUT UR40, UR40, UR6, URZ, 0x3c, !UPT ;  /* 0x0000000628287292 */ /* 0x000fe2000f8e3c3f */
[C---:B------:R-:W-:Y:S01]  /*2720*/  IMAD R7, R71.reuse, UR9, R0 ;  /* 0x0000000947077c24 */ /* 0x040fe2000f8e0200 */
[----:B------:R-:W-:Y:S01]  /*2730*/  UIMAD UR41, UR4, -0x3, UR41 ;  /* 0xfffffffd042978a4 */ /* 0x000fe2000f8e0229 */
[----:B------:R-:W-:Y:S01]  /*2740*/  IMAD.WIDE.U32 R4, R71, UR8, R12 ;  /* 0x0000000847047c25 */ /* 0x000fe2000f8e000c */
[----:B------:R-:W-:-:S03]  /*2750*/  @UP1 ULOP3.LUT UR40, UR40, 0x1, UR4, 0x78, !UPT ;  /* 0x0000000128281892 */ /* 0x000fc6000f8e7804 */
[----:B------:R-:W-:Y:S02]  /*2760*/  IMAD.IADD R7, R5, 0x1, R7 ;  /* 0x0000000105077824 */ /* 0x000fe400078e0207 */
[----:B------:R-:W-:Y:S02]  /*2770*/  IMAD.MOV.U32 R0, RZ, RZ, -0x1 ;  /* 0xffffffffff007424 */ /* 0x000fe400078e00ff */
[----:B------:R-:W-:Y:S01]  /*2780*/  IMAD.MOV.U32 R6, RZ, RZ, R4 ;  /* 0x000000ffff067224 */ /* 0x000fe200078e0004 */
[----:B------:R-:W-:Y:S06]  /*2790*/  @P0 BRA `(.L_x_28) ;  /* 0x0000002000d00947 */ /* 0x000fec0003800000 */
[----:B------:R-:W0:Y:S01]  /*27a0*/  LDC.64 R4, c[0x0][0x5c8] ;  /* 0x00017200ff047b82 */ /* 0x000e220000000a00 */
[----:B-----5:R-:W-:Y:S01]  /*27b0*/  ISETP.NE.AND P0, PT, R56, RZ, PT ;  /* 0x000000ff3800720c */ /* 0x020fe20003f05270 */
[----:B------:R-:W-:Y:S01]  /*27c0*/  IMAD.WIDE R20, R73, 0x200, R22 ;  /* 0x0000020049147825 */ /* 0x000fe200078e0216 */
[----:B------:R-:W-:Y:S03]  /*27d0*/  BSSY B0, `(.L_x_28) ;  /* 0x0000230000007945 */ /* 0x000fe60003800000 */
[----:B------:R-:W-:Y:S02]  /*27e0*/  IMAD.IADD R70, R68, 0x1, -R3 ;  /* 0x0000000144467824 */ /* 0x000fe400078e0a03 */
[----:B------:R-:W-:Y:S02]  /*27f0*/  IMAD.IADD R3, R57, 0x1, -R8 ;  /* 0x0000000139037824 */ /* 0x000fe400078e0a08 */
[----:B0-----:R-:W-:-:S02]  /*2800*/  IMAD R9, R21, R4, RZ ;  /* 0x0000000415097224 */ /* 0x001fc400078e02ff */
[----:B------:R-:W-:-:S04]  /*2810*/  IMAD.WIDE.U32 R76, R20, R4, R6 ;  /* 0x00000004144c7225 */ /* 0x000fc800078e0006 */
[----:B------:R-:W-:-:S04]  /*2820*/  IMAD R9, R20, R5, R9 ;  /* 0x0000000514097224 */ /* 0x000fc800078e0209 */
[----:B------:R-:W-:Y:S01]  /*2830*/  IMAD.IADD R80, R77, 0x1, R9 ;  /* 0x000000014d507824 */ /* 0x000fe200078e0209 */
[----:B------:R-:W-:Y:S06]  /*2840*/  @!P0 BRA `(.L_x_29) ;  /* 0x0000001800608947 */ /* 0x000fec0003800000 */
[----:B------:R-:W0:Y:S01]  /*2850*/  LDC.64 R10, c[0x0][0x5b0] ;  /* 0x00016c00ff0a7b82 */ /* 0x000e220000000a00 */
[----:B------:R-:W-:Y:S01]  /*2860*/  ULDC.64 UR4, c[0x0][0x5b8] ;  /* 0x00016e0000047ab9 */ /* 0x000fe20000000a00 */
[----:B------:R-:W-:Y:S01]  /*2870*/  ISETP.GE.AND P0, PT, R70, 0x1, PT ;  /* 0x000000014600780c */ /* 0x000fe20003f06270 */
[----:B------:R-:W-:Y:S01]  /*2880*/  IMAD R8, R14, UR4, RZ ;  /* 0x000000040e087c24 */ /* 0x000fe2000f8e02ff */
[----:B------:R-:W-:Y:S01]  /*2890*/  BSSY B1, `(.L_x_30) ;  /* 0x0000010000017945 */ /* 0x000fe20003800000 */
[----:B------:R-:W-:Y:S01]  /*28a0*/  IMAD.WIDE.U32 R12, R71, UR4, R12 ;  /* 0x00000004470c7c25 */ /* 0x000fe2000f8e000c */
[----:B------:R-:W-:Y:S02]  /*28b0*/  ISETP.LT.OR P5, PT, R3, 0x1, !P0 ;  /* 0x000000010300780c */ /* 0x000fe400047a1670 */
[----:B------:R-:W1:Y:S01]  /*28c0*/  LDC.64 R6, c[0x0][0x5a8] ;  /* 0x00016a00ff067b82 */ /* 0x000e620000000a00 */
[----:B------:R-:W-:Y:S02]  /*28d0*/  IMAD R9, R71, UR5, R8 ;  /* 0x0000000547097c24 */ /* 0x000fe4000f8e0208 */
[----:B------:R-:W-:-:S02]  /*28e0*/  IMAD.MOV.U32 R8, RZ, RZ, R12 ;  /* 0x000000ffff087224 */ /* 0x000fc400078e000c */
[----:B------:R-:W-:Y:S02]  /*28f0*/  IMAD.IADD R9, R13, 0x1, R9 ;  /* 0x000000010d097824 */ /* 0x000fe400078e0209 */
[-C--:B0-----:R-:W-:Y:S01]  /*2900*/  IMAD R14, R21, R10.reuse, RZ ;  /* 0x0000000a150e7224 */ /* 0x081fe200078e02ff */
[----:B------:R-:W-:Y:S01]  /*2910*/  SHF.L.U64.HI R15, R10, 0x3, R11 ;  /* 0x000000030a0f7819 */ /* 0x000fe2000001020b */
[----:B------:R-:W-:-:S04]  /*2920*/  IMAD.WIDE.U32 R72, R20, R10, R8 ;  /* 0x0000000a14487225 */ /* 0x000fc800078e0008 */
[----:B------:R-:W-:Y:S01]  /*2930*/  IMAD R81, R20, R11, R14 ;  /* 0x0000000b14517224 */ /* 0x000fe200078e020e */
[----:B-1----:R-:W-:Y:S01]  /*2940*/  IADD3 R78, P1, R72, R6, RZ ;  /* 0x00000006484e7210 */ /* 0x002fe20007f3e0ff */
[----:B------:R-:W-:-:S03]  /*2950*/  IMAD.SHL.U32 R14, R10, 0x8, RZ ;  /* 0x000000080a0e7824 */ /* 0x000fc600078e00ff */
[----:B------:R-:W-:Y:S01]  /*2960*/  IADD3.X R79, R7, R73, R81, P1, !PT ;  /* 0x00000049074f7210 */ /* 0x000fe20000ffe451 */
[----:B------:R-:W-:Y:S08]  /*2970*/  @P5 BRA `(.L_x_31) ;  /* 0x0000000000045947 */ /* 0x000ff00003800000 */
[----:B------:R0:W5:Y:S02]  /*2980*/  LDG.E.U8 R69, desc[UR38][R78.64] ;  /* 0x000000264e457981 */ /* 0x000164000c1e1100 */
.L_x_31:
[----:B------:R-:W-:Y:S05]  /*2990*/  BSYNC B1 ;  /* 0x0000000000017941 */ /* 0x000fea0003800000 */
.L_x_30:
[----:B-----5:R-:W-:Y:S01]  /*29a0*/  LOP3.LUT R71, R69, 0xffff, RZ, 0xc0, !PT ;  /* 0x0000ffff45477812 */ /* 0x020fe200078ec0ff */
[----:B------:R-:W-:Y:S01]  /*29b0*/  ULDC.64 UR4, c[0x0][0x5c0] ;  /* 0x0001700000047ab9 */ /* 0x000fe20000000a00 */
[----:B------:R-:W-:Y:S01]  /*29c0*/  ISETP.LT.OR P3, PT, R3, 0x2, !P0 ;  /* 0x000000020300780c */ /* 0x000fe20004761670 */
[----:B------:R-:W-:Y:S01]  /*29d0*/  IMAD.WIDE.U32 R74, R20, R10, R14 ;  /* 0x0000000a144a7225 */ /* 0x000fe200078e000e */
[----:B------:R-:W-:Y:S01]  /*29e0*/  PRMT R71, R71, 0x8880, RZ ;  /* 0x0000888047477816 */ /* 0x000fe200000000ff */
[----:B------:R-:W-:Y:S01]  /*29f0*/  BSSY B1, `(.L_x_32) ;  /* 0x0000010000017945 */ /* 0x000fe20003800000 */
[----:B------:R-:W-:Y:S01]  /*2a00*/  IADD3 R72, P1, R76, UR4, RZ ;  /* 0x000000044c487c10 */ /* 0x000fe2000ff3e0ff */
[----:B------:R-:W-:Y:S01]  /*2a10*/  IMAD.IADD R75, R81, 0x1, R75 ;  /* 0x00000001514b7824 */ /* 0x000fe200078e024b */
[----:B------:R-:W-:Y:S02]  /*2a20*/  IADD3 R74, P2, P4, R12, R6, R74 ;  /* 0x000000060c4a7210 */ /* 0x000fe40007c5e04a */
[----:B------:R-:W-:Y:S01]  /*2a30*/  IADD3.X R73, R80, UR5, RZ, P1, !PT ;  /* 0x0000000550497c10 */ /* 0x000fe20008ffe4ff */
[----:B------:R-:W-:Y:S01]  /*2a40*/  IMAD R80, R71, R56, RZ ;  /* 0x0000003847507224 */ /* 0x000fe200078e02ff */
[----:B------:R-:W-:-:S02]  /*2a50*/  ISETP.GE.AND P1, PT, R70, 0x9, PT ;  /* 0x000000094600780c */ /* 0x000fc40003f26270 */
[----:B------:R-:W-:Y:S01]  /*2a60*/  IADD3.X R75, R9, R7, R75, P2, P4 ;  /* 0x00000007094b7210 */ /* 0x000fe200017e844b */
[----:B------:R-:W-:Y:S01]  /*2a70*/  @!P5 IMAD R71, R48, R19, R80 ;  /* 0x000000133047d224 */ /* 0x000fe200078e0250 */
[C---:B------:R-:W-:Y:S02]  /*2a80*/  ISETP.LT.OR P4, PT, R3.reuse, 0x1, !P1 ;  /* 0x000000010300780c */ /* 0x040fe40004f81670 */
[----:B------:R-:W-:Y:S02]  /*2a90*/  ISETP.LT.OR P2, PT, R3, 0x2, !P1 ;  /* 0x000000020300780c */ /* 0x000fe40004f41670 */
[----:B------:R1:W-:Y:S01]  /*2aa0*/  @!P5 STG.E.U8 desc[UR38][R72.64], R71 ;  /* 0x000000474800d986 */ /* 0x0003e2000c101126 */
[----:B------:R-:W-:Y:S10]  /*2ab0*/  @P3 BRA `(.L_x_33) ;  /* 0x00000000000c3947 */ /* 0x000ff40003800000 */
[----:B------:R-:W1:Y:S02]  /*2ac0*/  LDG.E.U8 R69, desc[UR38][R78.64+0x1] ;  /* 0x000001264e457981 */ /* 0x000e64000c1e1100 */
[----:B-1----:R-:W-:-:S05]  /*2ad0*/  PRMT R71, R69, 0x8880, RZ ;  /* 0x0000888045477816 */ /* 0x002fca00000000ff */
[----:B------:R-:W-:-:S07]  /*2ae0*/  IMAD R80, R71, R56, RZ ;  /* 0x0000003847507224 */ /* 0x000fce00078e02ff */
.L_x_33:
[----:B------:R-:W-:Y:S05]  /*2af0*/  BSYNC B1 ;  /* 0x0000000000017941 */ /* 0x000fea0003800000 */
.L_x_32:
[----:B-1----:R-:W-:Y:S01]  /*2b00*/  @!P3 IMAD R71, R49, R19, R80 ;  /* 0x000000133147b224 */ /* 0x002fe200078e0250 */
[----:B------:R-:W-:Y:S01]  /*2b10*/  @!P4 IADD3 R48, P5, R72, R63, RZ ;  /* 0x0000003f4830c210 */ /* 0x000fe20007fbe0ff */
[----:B------:R-:W-:Y:S03]  /*2b20*/  BSSY B1, `(.L_x_34) ;  /* 0x0000007000017945 */ /* 0x000fe60003800000 */
[----:B------:R1:W-:Y:S01]  /*2b30*/  @!P3 STG.E.U8 desc[UR38][R72.64+0x1], R71 ;  /* 0x000001474800b986 */ /* 0x0003e2000c101126 */
[----:B------:R-:W-:Y:S01]  /*2b40*/  @!P4 IMAD.X R49, R73, 0x1, R60, P5 ;  /* 0x000000014931c824 */ /* 0x000fe200028e063c */
[----:B------:R-:W-:Y:S07]  /*2b50*/  @P4 BRA `(.L_x_35) ;  /* 0x00000000000c4947 */ /* 0x000fee0003800000 */
[----:B------:R-:W1:Y:S02]  /*2b60*/  LDG.E.U8 R69, desc[UR38][R74.64] ;  /* 0x000000264a457981 */ /* 0x000e64000c1e1100 */
[----:B-1----:R-:W-:-:S05]  /*2b70*/  PRMT R71, R69, 0x8880, RZ ;  /* 0x0000888045477816 */ /* 0x002fca00000000ff */
[----:B------:R-:W-:-:S07]  /*2b80*/  IMAD R80, R71, R56, RZ ;  /* 0x0000003847507224 */ /* 0x000fce00078e02ff */
.L_x_35:
[----:B------:R-:W-:Y:S05]  /*2b90*/  BSYNC B1 ;  /* 0x0000000000017941 */ /* 0x000fea0003800000 */
.L_x_34:
[----:B-1----:R-:W-:Y:S01]  /*2ba0*/  @!P4 IMAD R71, R50, R19, R80 ;  /* 0x000000133247c224 */ /* 0x002fe200078e0250 */
[----:B------:R-:W-:Y:S01]  /*2bb0*/  @!P2 IADD3 R76, P5, R72, R63, RZ ;  /* 0x0000003f484ca210 */ /* 0x000fe20007fbe0ff */
[----:B------:R-:W-:Y:S01]  /*2bc0*/  BSSY B1, `(.L_x_36) ;  /* 0x000000c000017945 */ /* 0x000fe20003800000 */
[----:B------:R-:W-:Y:S02]  /*2bd0*/  IADD3 R81, P3, R20, 0x80, RZ ;  /* 0x0000008014517810 */ /* 0x000fe40007f7e0ff */
[----:B------:R1:W-:Y:S01]  /*2be0*/  @!P4 STG.E.U8 desc[UR38][R48.64], R71 ;  /* 0x000000473000c986 */ /* 0x0003e2000c101126 */
[----:B------:R-:W-:Y:S01]  /*2bf0*/  @!P2 IMAD.X R77, R73, 0x1, R60, P5 ;  /* 0x00000001494da824 */ /* 0x000fe200028e063c */
[C---:B------:R-:W-:Y:S02]  /*2c00*/  ISETP.LT.OR P4, PT, R3.reuse, 0x9, !P0 ;  /* 0x000000090300780c */ /* 0x040fe40004781670 */
[C---:B------:R-:W-:Y:S02]  /*2c10*/  ISETP.LT.OR P5, PT, R3.reuse, 0x9, !P1 ;  /* 0x000000090300780c */ /* 0x040fe40004fa1670 */
[----:B------:R-:W-:-:S02]  /*2c20*/  ISETP.LT.OR P0, PT, R3, 0xa, !P0 ;  /* 0x0000000a0300780c */ /* 0x000fc40004701670 */
[----:B------:R-:W-:Y:S01]  /*2c30*/  ISETP.LT.OR P1, PT, R3, 0xa, !P1 ;  /* 0x0000000a0300780c */ /* 0x000fe20004f21670 */
[----:B------:R-:W-:-:S12]  /*2c40*/  @P2 BRA `(.L_x_37) ;  /* 0x00000000000c2947 */ /* 0x000fd80003800000 */
[----:B------:R-:W1:Y:S02]  /*2c50*/  LDG.E.U8 R69, desc[UR38][R74.64+0x1] ;  /* 0x000001264a457981 */ /* 0x000e64000c1e1100 */
[----:B-1----:R-:W-:-:S05]  /*2c60*/  PRMT R49, R69, 0x8880, RZ ;  /* 0x0000888045317816 */ /* 0x002fca00000000ff */
[----:B------:R-:W-:-:S07]  /*2c70*/  IMAD R80, R49, R56, RZ ;  /* 0x0000003831507224 */ /* 0x000fce00078e02ff */
.L_x_37:
[----:B------:R-:W-:Y:S05]  /*2c80*/  BSYNC B1 ;  /* 0x0000000000017941 */ /* 0x000fea0003800000 */
.L_x_36:
[----:B------:R-:W-:Y:S01]  /*2c90*/  @!P2 IMAD R51, R51, R19, R80 ;  /* 0x000000133333a224 */ /* 0x000fe200078e0250 */
[----:B------:R-:W-:Y:S04]  /*2ca0*/  BSSY B1, `(.L_x_38) ;  /* 0x0000006000017945 */ /* 0x000fe80003800000 */
[----:B------:R2:W-:Y:S01]  /*2cb0*/  @!P2 STG.E.U8 desc[UR38][R76.64+0x1], R51 ;  /* 0x000001334c00a986 */ /* 0x0005e2000c101126 */
[----:B------:R-:W-:Y:S05]  /*2cc0*/  @P4 BRA `(.L_x_39) ;  /* 0x00000000000c4947 */ /* 0x000fea0003800000 */
[----:B------:R-:W1:Y:S02]  /*2cd0*/  LDG.E.U8 R69, desc[UR38][R78.64+0x8] ;  /* 0x000008264e457981 */ /* 0x000e64000c1e1100 */
[----:B-1----:R-:W-:-:S05]  /*2ce0*/  PRMT R49, R69, 0x8880, RZ ;  /* 0x0000888045317816 */ /* 0x002fca00000000ff */
[----:B------:R-:W-:-:S07]  /*2cf0*/  IMAD R80, R49, R56, RZ ;  /* 0x0000003831507224 */ /* 0x000fce00078e02ff */
.L_x_39:
[----:B------:R-:W-:Y:S05]  /*2d00*/  BSYNC B1 ;  /* 0x0000000000017941 */ /* 0x000fea0003800000 */
.L_x_38:
[----:B--2---:R-:W-:Y:S01]  /*2d10*/  @!P4 IMAD R51, R52, R19, R80 ;  /* 0x000000133433c224 */ /* 0x004fe200078e0250 */
[----:B------:R-:W-:Y:S01]  /*2d20*/  BSSY B1, `(.L_x_40) ;  /* 0x0000008000017945 */ /* 0x000fe20003800000 */
[----:B-1----:R-:W-:Y:S02]  /*2d30*/  @!P4 IMAD.MOV.U32 R48, RZ, RZ, R72 ;  /* 0x000000ffff30c224 */ /* 0x002fe400078e0048 */
[----:B------:R-:W-:-:S05]  /*2d40*/  @!P4 IMAD.MOV.U32 R49, RZ, RZ, R73 ;  /* 0x000000ffff31c224 */ /* 0x000fca00078e0049 */
[----:B------:R1:W-:Y:S01]  /*2d50*/  @!P4 STG.E.U8 desc[UR38][R48.64+0x8], R51 ;  /* 0x000008333000c986 */ /* 0x0003e2000c101126 */
[----:B------:R-:W-:Y:S05]  /*2d60*/  @P0 BRA `(.L_x_41) ;  /* 0x00000000000c0947 */ /* 0x000fea0003800000 */
[----:B------:R-:W1:Y:S02]  /*2d70*/  LDG.E.U8 R69, desc[UR38][R78.64+0x9] ;  /* 0x000009264e457981 */ /* 0x000e64000c1e1100 */
[----:B-1----:R-:W-:-:S05]  /*2d80*/  PRMT R49, R69, 0x8880, RZ ;  /* 0x0000888045317816 */ /* 0x002fca00000000ff */
[----:B------:R-:W-:-:S07]  /*2d90*/  IMAD R80, R49, R56, RZ ;  /* 0x0000003831507224 */ /* 0x000fce00078e02ff */
.L_x_41:
[----:B------:R-:W-:Y:S05]  /*2da0*/  BSYNC B1 ;  /* 0x0000000000017941 */ /* 0x000fea0003800000 */
.L_x_40:
[----:B-1----:R-:W-:Y:S01]  /*2db0*/  IMAD.X R49, RZ, RZ, R21, P3 ;  /* 0x000000ffff317224 */ /* 0x002fe200018e0615 */
[C---:B------:R-:W-:Y:S01]  /*2dc0*/  @!P5 IADD3 R52, P2, R72.reuse, R63, RZ ;  /* 0x0000003f4834d210 */ /* 0x040fe20007f5e0ff */
[----:B------:R-:W-:Y:S01]  /*2dd0*/  @!P0 IMAD R51, R53, R19, R80 ;  /* 0x0000001335338224 */ /* 0x000fe200078e0250 */
[----:B------:R-:W-:Y:S01]  /*2de0*/  BSSY B1, `(.L_x_42) ;  /* 0x000000b000017945 */ /* 0x000fe20003800000 */
[----:B------:R-:W-:Y:S01]  /*2df0*/  IMAD R50, R49, R10, RZ ;  /* 0x0000000a31327224 */ /* 0x000fe200078e02ff */
[----:B------:R-:W-:Y:S01]  /*2e00*/  @!P1 IADD3 R76, P3, R72, R63, RZ ;  /* 0x0000003f484c9210 */ /* 0x000fe20007f7e0ff */
[----:B------:R-:W-:Y:S02]  /*2e10*/  @!P0 IMAD.MOV.U32 R48, RZ, RZ, R72 ;  /* 0x000000ffff308224 */ /* 0x000fe400078e0048 */
[----:B------:R-:W-:Y:S02]  /*2e20*/  @!P0 IMAD.MOV.U32 R49, RZ, RZ, R73 ;  /* 0x000000ffff318224 */ /* 0x000fe400078e0049 */
[----:B------:R-:W-:-:S03]  /*2e30*/  @!P5 IMAD.X R53, R73, 0x1, R60, P2 ;  /* 0x000000014935d824 */ /* 0x000fc600010e063c */
[----:B------:R1:W-:Y:S01]  /*2e40*/  @!P0 STG.E.U8 desc[UR38][R48.64+0x9], R51 ;  /* 0x0000093330008986 */ /* 0x0003e2000c101126 */
[----:B------:R-:W-:Y:S05]  /*2e50*/  @P5 BRA `(.L_x_43) ;  /* 0x00000000000c5947 */ /* 0x000fea0003800000 */
[----:B------:R-:W1:Y:S02]  /*2e60*/  LDG.E.U8 R69, desc[UR38][R74.64+0x8] ;  /* 0x000008264a457981 */ /* 0x000e64000c1e1100 */
[----:B-1----:R-:W-:-:S05]  /*2e70*/  PRMT R49, R69, 0x8880, RZ ;  /* 0x0000888045317816 */ /* 0x002fca00000000ff */
[----:B------:R-:W-:-:S07]  /*2e80*/  IMAD R80, R49, R56, RZ ;  /* 0x0000003831507224 */ /* 0x000fce00078e02ff */
.L_x_43:
[----:B------:R-:W-:Y:S05]  /*2e90*/  BSYNC B1 ;  /* 0x0000000000017941 */ /* 0x000fea0003800000 */
.L_x_42:
[----:B------:R-:W-:Y:S01]  /*2ea0*/  @!P5 IMAD R71, R54, R19, R80 ;  /* 0x000000133647d224 */ /* 0x000fe200078e0250 */
[----:B------:R-:W-:Y:S01]  /*2eb0*/  BSSY B1, `(.L_x_44) ;  /* 0x0000009000017945 */ /* 0x000fe20003800000 */
[C---:B0-----:R-:W-:Y:S02]  /*2ec0*/  IMAD R79, R81.reuse, R11, R50 ;  /* 0x0000000b514f7224 */ /* 0x041fe400078e0232 */
[CC--:B-1----:R-:W-:Y:S01]  /*2ed0*/  IMAD.WIDE.U32 R50, R81.reuse, R10.reuse, R14 ;  /* 0x0000000a51327225 */ /* 0x0c2fe200078e000e */
[----:B------:R0:W-:Y:S03]  /*2ee0*/  @!P5 STG.E.U8 desc[UR38][R52.64+0x8], R71 ;  /* 0x000008473400d986 */ /* 0x0001e6000c101126 */
[----:B------:R-:W-:Y:S01]  /*2ef0*/  IMAD.WIDE.U32 R48, R81, R10, R8 ;  /* 0x0000000a51307225 */ /* 0x000fe200078e0008 */
[----:B------:R-:W-:Y:S06]  /*2f00*/  @P1 BRA `(.L_x_45) ;  /* 0x00000000000c1947 */ /* 0x000fec0003800000 */
[----:B------:R-:W0:Y:S02]  /*2f10*/  LDG.E.U8 R69, desc[UR38][R74.64+0x9] ;  /* 0x000009264a457981 */ /* 0x000e24000c1e1100 */
[----:B0-----:R-:W-:-:S05]  /*2f20*/  PRMT R53, R69, 0x8880, RZ ;  /* 0x0000888045357816 */ /* 0x001fca00000000ff */
[----:B------:R-:W-:-:S07]  /*2f30*/  IMAD R80, R53, R56, RZ ;  /* 0x0000003835507224 */ /* 0x000fce00078e02ff */
.L_x_45:
[----:B------:R-:W-:Y:S05]  /*2f40*/  BSYNC B1 ;  /* 0x0000000000017941 */ /* 0x000fea0003800000 */
.L_x_44:
[----:B0-----:R-:W-:Y:S01]  /*2f50*/  IADD3 R52, P0, R48, R6, RZ ;  /* 0x0000000630347210 */ /* 0x001fe20007f1e0ff */
[----:B------:R-:W-:Y:S01]  /*2f60*/  @!P1 IMAD R71, R55, R19, R80 ;  /* 0x0000001337479224 */ /* 0x000fe200078e0250 */
[----:B------:R-:W-:Y:S01]  /*2f70*/  IADD3 R48, P5, R72, R62, RZ ;  /* 0x0000003e48307210 */ /* 0x000fe20007fbe0ff */
[----:B------:R-:W-:Y:S01]  /*2f80*/  @!P1 IMAD.X R77, R73, 0x1, R60, P3 ;  /* 0x00000001494d9824 */ /* 0x000fe200018e063c */
[----:B------:R-:W-:Y:S01]  /*2f90*/  IADD3.X R53, R7, R49, R79, P0, !PT ;  /* 0x0000003107357210 */ /* 0x000fe200007fe44f */
[----:B------:R-:W-:Y:S01]  /*2fa0*/  IMAD.IADD R51, R79, 0x1, R51 ;  /* 0x000000014f337824 */ /* 0x000fe200078e0233 */
[----:B------:R-:W-:Y:S01]  /*2fb0*/  ISETP.GE.AND P0, PT, R70, 0x81, PT ;  /* 0x000000814600780c */ /* 0x000fe20003f06270 */
[----:B------:R-:W-:Y:S01]  /*2fc0*/  BSSY B1, `(.L_x_46) ;  /* 0x000000e000017945 */ /* 0x000fe20003800000 */
[----:B------:R-:W-:Y:S01]  /*2fd0*/  IADD3 R54, P2, P3, R12, R6, R50 ;  /* 0x000000060c367210 */ /* 0x000fe20007b5e032 */
[----:B------:R0:W-:Y:S01]  /*2fe0*/  @!P1 STG.E.U8 desc[UR38][R76.64+0x9], R71 ;  /* 0x000009474c009986 */ /* 0x0001e2000c101126 */
[----:B------:R-:W-:Y:S01]  /*2ff0*/  ISETP.LT.OR P4, PT, R3, 0x1, !P0 ;  /* 0x000000010300780c */ /* 0x000fe20004781670 */
[----:B------:R-:W-:Y:S01]  /*3000*/  IMAD.X R49, R73, 0x1, R59, P5 ;  /* 0x0000000149317824 */ /* 0x000fe200028e063b */
[----:B------:R-:W-:-:S02]  /*3010*/  ISETP.GE.AND P1, PT, R70, 0x89, PT ;  /* 0x000000894600780c */ /* 0x000fc40003f26270 */
[----:B------:R-:W-:Y:S02]  /*3020*/  IADD3.X R55, R9, R7, R51, P2, P3 ;  /* 0x0000000709377210 */ /* 0x000fe400017e6433 */
[C---:B------:R-:W-:Y:S02]  /*3030*/  ISETP.LT.OR P3, PT, R3.reuse, 0x2, !P0 ;  /* 0x000000020300780c */ /* 0x040fe40004761670 */
[C---:B------:R-:W-:Y:S02]  /*3040*/  ISETP.LT.OR P2, PT, R3.reuse, 0x1, !P1 ;  /* 0x000000010300780c */ /* 0x040fe40004f41670 */
[----:B------:R-:W-:-:S03]  /*3050*/  ISETP.LT.OR P5, PT, R3, 0x2, !P1 ;  /* 0x000000020300780c */ /* 0x000fc60004fa1670 */
[----:B0-----:R-:W-:Y:S10]  /*3060*/  @P4 BRA `(.L_x_47) ;  /* 0x00000000000c4947 */ /* 0x001ff40003800000 */
[----:B------:R-:W2:Y:S02]  /*3070*/  LDG.E.U8 R69, desc[UR38][R52.64] ;  /* 0x0000002634457981 */ /* 0x000ea4000c1e1100 */
[----:B--2---:R-:W-:-:S05]  /*3080*/  PRMT R51, R69, 0x8880, RZ ;  /* 0x0000888045337816 */ /* 0x004fca00000000ff */
[----:B------:R-:W-:-:S07]  /*3090*/  IMAD R80, R51, R56, RZ ;  /* 0x0000003833507224 */ /* 0x000fce00078e02ff */
.L_x_47:
[----:B------:R-:W-:Y:S05]  /*30a0*/  BSYNC B1 ;  /* 0x0000000000017941 */ /* 0x000fea0003800000 */
.L_x_46:
[----:B------:R-:W-:Y:S01]  /*30b0*/  @!P4 IMAD R51, R40, R19, R80 ;  /* 0x000000132833c224 */ /* 0x000fe200078e0250 */
[----:B------:R-:W-:Y:S04]  /*30c0*/  BSSY B1, `(.L_x_48) ;  /* 0x0000006000017945 */ /* 0x000fe80003800000 */
[----:B------:R0:W-:Y:S01]  /*30d0*/  @!P4 STG.E.U8 desc[UR38][R48.64], R51 ;  /* 0x000000333000c986 */ /* 0x0001e2000c101126 */
[----:B------:R-:W-:Y:S05]  /*30e0*/  @P3 BRA `(.L_x_49) ;  /* 0x00000000000c3947 */ /* 0x000fea0003800000 */
[----:B------:R-:W0:Y:S02]  /*30f0*/  LDG.E.U8 R69, desc[UR38][R52.64+0x1] ;  /* 0x0000012634457981 */ /* 0x000e24000c1e1100 */
[----:B0-----:R-:W-:-:S05]  /*3100*/  PRMT R51, R69, 0x8880, RZ ;  /* 0x0000888045337816 */ /* 0x001fca00000000ff */
[----:B------:R-:W-:-:S07]  /*3110*/  IMAD R80, R51, R56, RZ ;  /* 0x0000003833507224 */ /* 0x000fce00078e02ff */
.L_x_49:
[----:B------:R-:W-:Y:S05]  /*3120*/  BSYNC B1 ;  /* 0x0000000000017941 */ /* 0x000fea0003800000 */
.L_x_48:
[----:B------:R-:W-:Y:S01]  /*3130*/  @!P3 IMAD R71, R41, R19, R80 ;  /* 0x000000132947b224 */ /* 0x000fe200078e0250 */
[----:B------:R-:W-:Y:S01]  /*3140*/  @!P2 IADD3 R40, P4, R48, R63, RZ ;  /* 0x0000003f3028a210 */ /* 0x000fe20007f9e0ff */
[----:B------:R-:W-:Y:S01]  /*3150*/  IMAD.MOV.U32 R50, RZ, RZ, R48 ;  /* 0x000000ffff327224 */ /* 0x000fe200078e0030 */
[----:B------:R-:W-:Y:S01]  /*3160*/  BSSY B1, `(.L_x_50) ;  /* 0x0000008000017945 */ /* 0x000fe20003800000 */
[----:B0-----:R-:W-:Y:S02]  /*3170*/  IMAD.MOV.U32 R51, RZ, RZ, R49 ;  /* 0x000000ffff337224 */ /* 0x001fe400078e0031 */
[----:B------:R-:W-:-:S03]  /*3180*/  @!P2 IMAD.X R41, R49, 0x1, R60, P4 ;  /* 0x000000013129a824 */ /* 0x000fc600020e063c */
[----:B------:R0:W-:Y:S01]  /*3190*/  @!P3 STG.E.U8 desc[UR38][R50.64+0x1], R71 ;  /* 0x000001473200b986 */ /* 0x0001e2000c101126 */
[----:B------:R-:W-:Y:S05]  /*31a0*/  @P2 BRA `(.L_x_51) ;  /* 0x00000000000c2947 */ /* 0x000fea0003800000 */
[----:B------:R-:W0:Y:S02]  /*31b0*/  LDG.E.U8 R69, desc[UR38][R54.64] ;  /* 0x0000002636457981 */ /* 0x000e24000c1e1100 */
[----:B0-----:R-:W-:-:S05]  /*31c0*/  PRMT R71, R69, 0x8880, RZ ;  /* 0x0000888045477816 */ /* 0x001fca00000000ff */
[----:B------:R-:W-:-:S07]  /*31d0*/  IMAD R80, R71, R56, RZ ;  /* 0x0000003847507224 */ /* 0x000fce00078e02ff */
.L_x_51:
[----:B------:R-:W-:Y:S05]  /*31e0*/  BSYNC B1 ;  /* 0x0000000000017941 */ /* 0x000fea0003800000 */
.L_x_50:
[----:B0-----:R-:W-:Y:S01]  /*31f0*/  @!P2 IMAD R71, R42, R19, R80 ;  /* 0x000000132a47a224 */ /* 0x001fe200078e0250 */
[----:B------:R-:W-:Y:S01]  /*3200*/  BSSY B1, `(.L_x_52) ;  /* 0x000000a000017945 */ /* 0x000fe20003800000 */
[C---:B------:R-:W-:Y:S02]  /*3210*/  ISETP.LT.OR P4, PT, R3.reuse, 0x9, !P0 ;  /* 0x000000090300780c */ /* 0x040fe40004781670 */
[----:B------:R-:W-:Y:S01]  /*3220*/  ISETP.LT.OR P3, PT, R3, 0x9, !P1 ;  /* 0x000000090300780c */ /* 0x000fe20004f61670 */
[----:B------:R0:W-:Y:S01]  /*3230*/  @!P2 STG.E.U8 desc[UR38][R40.64], R71 ;  /* 0x000000472800a986 */ /* 0x0001e2000c101126 */
[----:B------:R-:W-:-:S05]  /*3240*/  @!P5 IADD3 R48, P2, R63, R48, RZ ;  /* 0x000000303f30d210 */ /* 0x000fca0007f5e0ff */
[----:B------:R-:W-:Y:S01]  /*3250*/  @!P5 IMAD.X R49, R60, 0x1, R49, P2 ;  /* 0x000000013c31d824 */ /* 0x000fe200010e0631 */
[----:B------:R-:W-:Y:S07]  /*3260*/  @P5 BRA `(.L_x_53) ;  /* 0x00000000000c5947 */ /* 0x000fee0003800000 */
[----:B------:R-:W0:Y:S02]  /*3270*/  LDG.E.U8 R69, desc[UR38][R54.64+0x1] ;  /* 0x0000012636457981 */ /* 0x000e24000c1e1100 */
[----:B0-----:R-:W-:-:S05]  /*3280*/  PRMT R41, R69, 0x8880, RZ ;  /* 0x0000888045297816 */ /* 0x001fca00000000ff */
[----:B------:R-:W-:-:S07]  /*3290*/  IMAD R80, R41, R56, RZ ;  /* 0x0000003829507224 */ /* 0x000fce00078e02ff */
.L_x_53:
[----:B------:R-:W-:Y:S05]  /*32a0*/  BSYNC B1 ;  /* 0x0000000000017941 */ /* 0x000fea0003800000 */
.L_x_52:
[----:B------:R-:W-:Y:S01]  /*32b0*/  @!P5 IMAD R43, R43, R19, R80 ;  /* 0x000000132b2bd224 */ /* 0x000fe200078e0250 */
[----:B------:R-:W-:Y:S04]  /*32c0*/  BSSY B1, `(.L_x_54) ;  /* 0x0000006000017945 */ /* 0x000fe80003800000 */
[----:B------:R1:W-:Y:S01]  /*32d0*/  @!P5 STG.E.U8 desc[UR38][R48.64+0x1], R43 ;  /* 0x0000012b3000d986 */ /* 0x0003e2000c101126 */
[----:B------:R-:W-:Y:S05]  /*32e0*/  @P4 BRA `(.L_x_55) ;  /* 0x00000000000c4947 */ /* 0x000fea0003800000 */
[----:B------:R-:W0:Y:S02]  /*32f0*/  LDG.E.U8 R69, desc[UR38][R52.64+0x8] ;  /* 0x0000082634457981 */ /* 0x000e24000c1e1100 */
[----:B0-----:R-:W-:-:S05]  /*3300*/  PRMT R41, R69, 0x8880, RZ ;  /* 0x0000888045297816 */ /* 0x001fca00000000ff */
[----:B------:R-:W-:-:S07]  /*3310*/  IMAD R80, R41, R56, RZ ;  /* 0x0000003829507224 */ /* 0x000fce00078e02ff */
.L_x_55:
[----:B------:R-:W-:Y:S05]  /*3320*/  BSYNC B1 ;  /* 0x0000000000017941 */ /* 0x000fea0003800000 */
.L_x_54:
[----:B-1----:R-:W-:Y:S01]  /*3330*/  @!P4 IMAD R43, R44, R19, R80 ;  /* 0x000000132c2bc224 */ /* 0x002fe200078e0250 */
[----:B------:R-:W-:Y:S01]  /*3340*/  BSSY B1, `(.L_x_56) ;  /* 0x000000a000017945 */ /* 0x000fe20003800000 */
[----:B------:R-:W-:-:S03]  /*3350*/  IADD3 R49, P2, R20, 0x100, RZ ;  /* 0x0000010014317810 */ /* 0x000fc60007f5e0ff */
[----:B------:R1:W-:Y:S01]  /*3360*/  @!P4 STG.E.U8 desc[UR38][R50.64+0x8], R43 ;  /* 0x0000082b3200c986 */ /* 0x0003e2000c101126 */
[C---:B------:R-:W-:Y:S02]  /*3370*/  ISETP.LT.OR P4, PT, R3.reuse, 0xa, !P0 ;  /* 0x0000000a0300780c */ /* 0x040fe40004781670 */
[----:B------:R-:W-:Y:S02]  /*3380*/  ISETP.LT.OR P0, PT, R3, 0xa, !P1 ;  /* 0x0000000a0300780c */ /* 0x000fe40004f01670 */
[----:B0-----:R-:W-:-:S09]  /*3390*/  @!P3 IADD3 R40, P1, P5, R63, R72, R62 ;  /* 0x000000483f28b210 */ /* 0x001fd20007d3e03e */
[----:B-1----:R-:W-:Y:S05]  /*33a0*/  @P4 BRA `(.L_x_57) ;  /* 0x00000000000c4947 */ /* 0x002fea0003800000 */
[----:B------:R-:W2:Y:S02]  /*33b0*/  LDG.E.U8 R69, desc[UR38][R52.64+0x9] ;  /* 0x0000092634457981 */ /* 0x000ea4000c1e1100 */
[----:B--2---:R-:W-:-:S05]  /*33c0*/  PRMT R43, R69, 0x8880, RZ ;  /* 0x00008880452b7816 */ /* 0x004fca00000000ff */
[----:B------:R-:W-:-:S07]  /*33d0*/  IMAD R80, R43, R56, RZ ;  /* 0x000000382b507224 */ /* 0x000fce00078e02ff */
.L_x_57:
[----:B------:R-:W-:Y:S05]  /*33e0*/  BSYNC B1 ;  /* 0x0000000000017941 */ /* 0x000fea0003800000 */
.L_x_56:
[----:B------:R-:W-:Y:S01]  /*33f0*/  @!P4 IMAD R45, R45, R19, R80 ;  /* 0x000000132d2dc224 */ /* 0x000fe200078e0250 */
[----:B------:R-:W-:Y:S01]  /*3400*/  BSSY B1, `(.L_x_58) ;  /* 0x000000a000017945 */ /* 0x000fe20003800000 */
[----:B------:R-:W-:Y:S01]  /*3410*/  IMAD.X R43, RZ, RZ, R21, P2 ;  /* 0x000000ffff2b7224 */ /* 0x000fe200010e0615 */
[----:B------:R-:W-:Y:S02]  /*3420*/  @!P3 IADD3.X R41, R60, R73, R59, P1, P5 ;  /* 0x000000493c29b210 */ /* 0x000fe40000fea43b */
[----:B------:R0:W-:Y:S01]  /*3430*/  @!P4 STG.E.U8 desc[UR38][R50.64+0x9], R45 ;  /* 0x0000092d3200c986 */ /* 0x0001e2000c101126 */
[----:B------:R-:W-:Y:S01]  /*3440*/  @!P0 IADD3 R48, P1, P5, R63, R72, R62 ;  /* 0x000000483f308210 */ /* 0x000fe20007d3e03e */
[----:B------:R-:W-:Y:S01]  /*3450*/  IMAD R42, R43, R10, RZ ;  /* 0x0000000a2b2a7224 */ /* 0x000fe200078e02ff */
[----:B------:R-:W-:Y:S11]  /*3460*/  @P3 BRA `(.L_x_59) ;  /* 0x00000000000c3947 */ /* 0x000ff60003800000 */
[----:B------:R-:W2:Y:S02]  /*3470*/  LDG.E.U8 R69, desc[UR38][R54.64+0x8] ;  /* 0x0000082636457981 */ /* 0x000ea4000c1e1100 */
[----:B--2---:R-:W-:-:S05]  /*3480*/  PRMT R43, R69, 0x8880, RZ ;  /* 0x00008880452b7816 */ /* 0x004fca00000000ff */
[----:B------:R-:W-:-:S07]  /*3490*/  IMAD R80, R43, R56, RZ ;  /* 0x000000382b507224 */ /* 0x000fce00078e02ff */
.L_x_59:
[----:B------:R-:W-:Y:S05]  /*34a0*/  BSYNC B1 ;  /* 0x0000000000017941 */ /* 0x000fea0003800000 */
.L_x_58:
[----:B0-----:R-:W-:Y:S01]  /*34b0*/  @!P3 IMAD R51, R46, R19, R80 ;  /* 0x000000132e33b224 */ /* 0x001fe200078e0250 */
[----:B------:R-:W-:Y:S01]  /*34c0*/  BSSY B1, `(.L_x_60) ;  /* 0x0000009000017945 */ /* 0x000fe20003800000 */
[C---:B------:R-:W-:Y:S02]  /*34d0*/  IMAD R53, R49.reuse, R11, R42 ;  /* 0x0000000b31357224 */ /* 0x040fe400078e022a */
[CC--:B------:R-:W-:Y:S01]  /*34e0*/  IMAD.WIDE.U32 R44, R49.reuse, R10.reuse, R14 ;  /* 0x0000000a312c7225 */ /* 0x0c0fe200078e000e */
[----:B------:R0:W-:Y:S03]  /*34f0*/  @!P3 STG.E.U8 desc[UR38][R40.64+0x8], R51 ;  /* 0x000008332800b986 */ /* 0x0001e6000c101126 */
[----:B------:R-:W-:Y:S01]  /*3500*/  IMAD.WIDE.U32 R42, R49, R10, R8 ;  /* 0x0000000a312a7225 */ /* 0x000fe200078e0008 */
[----:B------:R-:W-:Y:S06]  /*3510*/  @P0 BRA `(.L_x_61) ;  /* 0x00000000000c0947 */ /* 0x000fec0003800000 */
[----:B------:R-:W0:Y:S02]  /*3520*/  LDG.E.U8 R69, desc[UR38][R54.64+0x9] ;  /* 0x0000092636457981 */ /* 0x000e24000c1e1100 */
[----:B0-----:R-:W-:-:S05]  /*3530*/  PRMT R41, R69, 0x8880, RZ ;  /* 0x0000888045297816 */ /* 0x001fca00000000ff */
[----:B------:R-:W-:-:S07]  /*3540*/  IMAD R80, R41, R56, RZ ;  /* 0x0000003829507224 */ /* 0x000fce00078e02ff */
.L_x_61:
[----:B------:R-:W-:Y:S05]  /*3550*/  BSYNC B1 ;  /* 0x0000000000017941 */ /* 0x000fea0003800000 */
.L_x_60:
[----:B------:R-:W-:Y:S01]  /*3560*/  @!P0 IADD3.X R49, R60, R73, R59, P1, P5 ;  /* 0x000000493c318210 */ /* 0x000fe20000fea43b */
[----:B0-----:R-:W-:Y:S01]  /*3570*/  @!P0 IMAD R51, R47, R19, R80 ;  /* 0x000000132f338224 */ /* 0x001fe200078e0250 */
[----:B------:R-:W-:Y:S01]  /*3580*/  ISETP.GE.AND P1, PT, R70, 0x101, PT ;  /* 0x000001014600780c */ /* 0x000fe20003f26270 */
[----:B------:R-:W-:Y:S01]  /*3590*/  IMAD.IADD R41, R53, 0x1, R45 ;  /* 0x0000000135297824 */ /* 0x000fe200078e022d */
[-C--:B------:R-:W-:Y:S01]  /*35a0*/  IADD3 R42, P4, R42, R6.reuse, RZ ;  /* 0x000000062a2a7210 */ /* 0x080fe20007f9e0ff */
[----:B------:R-:W-:Y:S01]  /*35b0*/  BSSY B1, `(.L_x_62) ;  /* 0x0000010000017945 */ /* 0x000fe20003800000 */
[----:B------:R-:W-:Y:S01]  /*35c0*/  ISETP.LT.OR P5, PT, R3, 0x1, !P1 ;  /* 0x000000010300780c */ /* 0x000fe20004fa1670 */
[----:B------:R0:W-:Y:S01]  /*35d0*/  @!P0 STG.E.U8 desc[UR38][R48.64+0x9], R51 ;  /* 0x0000093330008986 */ /* 0x0001e2000c101126 */
[----:B------:R-:W-:Y:S02]  /*35e0*/  IADD3.X R43, R7, R43, R53, P4, !PT ;  /* 0x0000002b072b7210 */ /* 0x000fe400027fe435 */
[----:B------:R-:W-:-:S02]  /*35f0*/  IADD3 R46, P2, P3, R12, R6, R44 ;  /* 0x000000060c2e7210 */ /* 0x000fc40007b5e02c */
[----:B------:R-:W-:Y:S02]  /*3600*/  IADD3 R40, P4, R72, R64, RZ ;  /* 0x0000004048287210 */ /* 0x000fe40007f9e0ff */
[----:B------:R-:W-:Y:S02]  /*3610*/  ISETP.GE.AND P0, PT, R70, 0x109, PT ;  /* 0x000001094600780c */ /* 0x000fe40003f06270 */
[----:B------:R-:W-:Y:S01]  /*3620*/  IADD3.X R47, R9, R7, R41, P2, P3 ;  /* 0x00000007092f7210 */ /* 0x000fe200017e6429 */
[----:B------:R-:W-:Y:S01]  /*3630*/  IMAD.X R41, R73, 0x1, R61, P4 ;  /* 0x0000000149297824 */ /* 0x000fe200020e063d */
[C---:B------:R-:W-:Y:S02]  /*3640*/  ISETP.LT.OR P3, PT, R3.reuse, 0x2, !P1 ;  /* 0x000000020300780c */ /* 0x040fe40004f61670 */
[C---:B------:R-:W-:Y:S02]  /*3650*/  ISETP.LT.OR P2, PT, R3.reuse, 0x1, !P0 ;  /* 0x000000010300780c */ /* 0x040fe40004741670 */
[----:B------:R-:W-:Y:S01]  /*3660*/  ISETP.LT.OR P4, PT, R3, 0x2, !P0 ;  /* 0x000000020300780c */ /* 0x000fe20004781670 */
[----:B0-----:R-:W-:-:S12]  /*3670*/  @P5 BRA `(.L_x_63) ;  /* 0x00000000000c5947 */ /* 0x001fd80003800000 */
[----:B------:R-:W2:Y:S02]  /*3680*/  LDG.E.U8 R69, desc[UR38][R42.64] ;  /* 0x000000262a457981 */ /* 0x000ea4000c1e1100 */
[----:B--2---:R-:W-:-:S05]  /*3690*/  PRMT R45, R69, 0x8880, RZ ;  /* 0x00008880452d7816 */ /* 0x004fca00000000ff */
[----:B------:R-:W-:-:S07]  /*36a0*/  IMAD R80, R45, R56, RZ ;  /* 0x000000382d507224 */ /* 0x000fce00078e02ff */
.L_x_63:
[----:B------:R-:W-:Y:S05]  /*36b0*/  BSYNC B1 ;  /* 0x0000000000017941 */ /* 0x000fea0003800000 */
.L_x_62:
[----:B------:R-:W-:Y:S01]  /*36c0*/  @!P5 IMAD R45, R32, R19, R80 ;  /* 0x00000013202dd224 */ /* 0x000fe200078e0250 */
[----:B------:R-:W-:Y:S04]  /*36d0*/  BSSY B1, `(.L_x_64) ;  /* 0x0000006000017945 */ /* 0x000fe80003800000 */
[----:B------:R0:W-:Y:S01]  /*36e0*/  @!P5 STG.E.U8 desc[UR38][R40.64], R45 ;  /* 0x0000002d2800d986 */ /* 0x0001e2000c101126 */
[----:B------:R-:W-:Y:S05]  /*36f0*/  @P3 BRA `(.L_x_65) ;  /* 0x00000000000c3947 */ /* 0x000fea0003800000 */
[----:B------:R-:W0:Y:S02]  /*3700*/  LDG.E.U8 R69, desc[UR38][R42.64+0x1] ;  /* 0x000001262a457981 */ /* 0x000e24000c1e1100 */
[----:B0-----:R-:W-:-:S05]  /*3710*/  PRMT R45, R69, 0x8880, RZ ;  /* 0x00008880452d7816 */ /* 0x001fca00000000ff */
[----:B------:R-:W-:-:S07]  /*3720*/  IMAD R80, R45, R56, RZ ;  /* 0x000000382d507224 */ /* 0x000fce00078e02ff */
.L_x_65:
[----:B------:R-:W-:Y:S05]  /*3730*/  BSYNC B1 ;  /* 0x0000000000017941 */ /* 0x000fea0003800000 */
.L_x_64:
        /* <DEDUP_REMOVED lines=11> */
.L_x_67:
[----:B------:R-:W-:Y:S05]  /*37f0*/  BSYNC B1 ;  /* 0x0000000000017941 */ /* 0x000fea0003800000 */
.L_x_66:
[----:B0-----:R-:W-:Y:S01]  /*3800*/  @!P2 IMAD R49, R34, R19, R80 ;  /* 0x000000132231a224 */ /* 0x001fe200078e0250 */
[----:B------:R-:W-:Y:S01]  /*3810*/  @!P4 IADD3 R40, P5, R63, R40, RZ ;  /* 0x000000283f28c210 */ /* 0x000fe20007fbe0ff */
[----:B------:R-:W-:Y:S01]  /*3820*/  BSSY B1, `(.L_x_68) ;  /* 0x000000b000017945 */ /* 0x000fe20003800000 */
[----:B------:R-:W-:Y:S02]  /*3830*/  IADD3 R51, P3, R20, 0x180, RZ ;  /* 0x0000018014337810 */ /* 0x000fe40007f7e0ff */
[----:B------:R0:W-:Y:S01]  /*3840*/  @!P2 STG.E.U8 desc[UR38][R32.64], R49 ;  /* 0x000000312000a986 */ /* 0x0001e2000c101126 */
[C---:B------:R-:W-:Y:S01]  /*3850*/  ISETP.LT.OR P2, PT, R3.reuse, 0x9, !P1 ;  /* 0x000000090300780c */ /* 0x040fe20004f41670 */
[----:B------:R-:W-:Y:S01]  /*3860*/  @!P4 IMAD.X R41, R60, 0x1, R41, P5 ;  /* 0x000000013c29c824 */ /* 0x000fe200028e0629 */
[C---:B------:R-:W-:Y:S02]  /*3870*/  ISETP.LT.OR P1, PT, R3.reuse, 0xa, !P1 ;  /* 0x0000000a0300780c */ /* 0x040fe40004f21670 */
[----:B------:R-:W-:Y:S01]  /*3880*/  ISETP.LT.OR P5, PT, R3, 0x9, !P0 ;  /* 0x000000090300780c */ /* 0x000fe200047a1670 */
[----:B------:R-:W-:-:S12]  /*3890*/  @P4 BRA `(.L_x_69) ;  /* 0x00000000000c4947 */ /* 0x000fd80003800000 */
[----:B------:R-:W0:Y:S02]  /*38a0*/  LDG.E.U8 R69, desc[UR38][R46.64+0x1] ;  /* 0x000001262e457981 */ /* 0x000e24000c1e1100 */
[----:B0-----:R-:W-:-:S05]  /*38b0*/  PRMT R33, R69, 0x8880, RZ ;  /* 0x0000888045217816 */ /* 0x001fca00000000ff */
[----:B------:R-:W-:-:S07]  /*38c0*/  IMAD R80, R33, R56, RZ ;  /* 0x0000003821507224 */ /* 0x000fce00078e02ff */
.L_x_69:
[----:B------:R-:W-:Y:S05]  /*38d0*/  BSYNC B1 ;  /* 0x0000000000017941 */ /* 0x000fea0003800000 */
.L_x_68:
[----:B------:R-:W-:Y:S01]  /*38e0*/  @!P4 IMAD R35, R35, R19, R80 ;  /* 0x000000132323c224 */ /* 0x000fe200078e0250 */
[----:B------:R-:W-:Y:S04]  /*38f0*/  BSSY B1, `(.L_x_70) ;  /* 0x0000006000017945 */ /* 0x000fe80003800000 */
[----:B------:R1:W-:Y:S01]  /*3900*/  @!P4 STG.E.U8 desc[UR38][R40.64+0x1], R35 ;  /* 0x000001232800c986 */ /* 0x0003e2000c101126 */
[----:B------:R-:W-:Y:S05]  /*3910*/  @P2 BRA `(.L_x_71) ;  /* 0x00000000000c2947 */ /* 0x000fea0003800000 */
[----:B------:R-:W0:Y:S02]  /*3920*/  LDG.E.U8 R69, desc[UR38][R42.64+0x8] ;  /* 0x000008262a457981 */ /* 0x000e24000c1e1100 */
[----:B0-----:R-:W-:-:S05]  /*3930*/  PRMT R33, R69, 0x8880, RZ ;  /* 0x0000888045217816 */ /* 0x001fca00000000ff */
[----:B------:R-:W-:-:S07]  /*3940*/  IMAD R80, R33, R56, RZ ;  /* 0x0000003821507224 */ /* 0x000fce00078e02ff */
.L_x_71:
[----:B------:R-:W-:Y:S05]  /*3950*/  BSYNC B1 ;  /* 0x0000000000017941 */ /* 0x000fea0003800000 */
.L_x_70:
[----:B0-----:R-:W-:Y:S01]  /*3960*/  @!P2 IMAD R33, R36, R19, R80 ;  /* 0x000000132421a224 */ /* 0x001fe200078e0250 */
[----:B------:R-:W-:Y:S01]  /*3970*/  BSSY B1, `(.L_x_72) ;  /* 0x0000007000017945 */ /* 0x000fe20003800000 */
[----:B-1----:R-:W-:-:S03]  /*3980*/  IMAD.X R35, RZ, RZ, R21, P3 ;  /* 0x000000ffff237224 */ /* 0x002fc600018e0615 */
[----:B------:R0:W-:Y:S01]  /*3990*/  @!P2 STG.E.U8 desc[UR38][R44.64+0x8], R33 ;  /* 0x000008212c00a986 */ /* 0x0001e2000c101126 */
[----:B------:R-:W-:Y:S05]  /*39a0*/  @P1 BRA `(.L_x_73) ;  /* 0x00000000000c1947 */ /* 0x000fea0003800000 */
[----:B------:R-:W2:Y:S02]  /*39b0*/  LDG.E.U8 R69, desc[UR38][R42.64+0x9] ;  /* 0x000009262a457981 */ /* 0x000ea4000c1e1100 */
[----:B--2---:R-:W-:-:S05]  /*39c0*/  PRMT R21, R69, 0x8880, RZ ;  /* 0x0000888045157816 */ /* 0x004fca00000000ff */
[----:B------:R-:W-:-:S07]  /*39d0*/  IMAD R80, R21, R56, RZ ;  /* 0x0000003815507224 */ /* 0x000fce00078e02ff */
.L_x_73:
[----:B------:R-:W-:Y:S05]  /*39e0*/  BSYNC B1 ;  /* 0x0000000000017941 */ /* 0x000fea0003800000 */
.L_x_72:
[----:B------:R-:W-:Y:S01]  /*39f0*/  @!P1 IMAD R37, R37, R19, R80 ;  /* 0x0000001325259224 */ /* 0x000fe200078e0250 */
[----:B------:R-:W-:Y:S01]  /*3a00*/  @!P5 IADD3 R20, P3, P4, R63, R72, R64 ;  /* 0x000000483f14d210 */ /* 0x000fe20007c7e040 */
[----:B------:R-:W-:Y:S01]  /*3a10*/  IMAD R32, R35, R10, RZ ;  /* 0x0000000a23207224 */ /* 0x000fe200078e02ff */
[----:B------:R-:W-:Y:S01]  /*3a20*/  BSSY B1, `(.L_x_74) ;  /* 0x000000a000017945 */ /* 0x000fe20003800000 */
[----:B------:R-:W-:Y:S01]  /*3a30*/  ISETP.GE.AND P2, PT, R70, 0x181, PT ;  /* 0x000001814600780c */ /* 0x000fe20003f46270 */
[----:B------:R1:W-:Y:S01]  /*3a40*/  @!P1 STG.E.U8 desc[UR38][R44.64+0x9], R37 ;  /* 0x000009252c009986 */ /* 0x0003e2000c101126 */
[----:B------:R-:W-:Y:S01]  /*3a50*/  ISETP.LT.OR P0, PT, R3, 0xa, !P0 ;  /* 0x0000000a0300780c */ /* 0x000fe20004701670 */
[----:B------:R-:W-:Y:S01]  /*3a60*/  IMAD R41, R51, R11, R32 ;  /* 0x0000000b33297224 */ /* 0x000fe200078e0220 */
[----:B------:R-:W-:Y:S01]  /*3a70*/  @!P5 IADD3.X R21, R60, R73, R61, P3, P4 ;  /* 0x000000493c15d210 */ /* 0x000fe20001fe843d */
[----:B------:R-:W-:Y:S10]  /*3a80*/  @P5 BRA `(.L_x_75) ;  /* 0x00000000000c5947 */ /* 0x000ff40003800000 */
[----:B------:R-:W2:Y:S02]  /*3a90*/  LDG.E.U8 R69, desc[UR38][R46.64+0x8] ;  /* 0x000008262e457981 */ /* 0x000ea4000c1e1100 */
[----:B--2---:R-:W-:-:S05]  /*3aa0*/  PRMT R11, R69, 0x8880, RZ ;  /* 0x00008880450b7816 */ /* 0x004fca00000000ff */
[----:B------:R-:W-:-:S07]  /*3ab0*/  IMAD R80, R11, R56, RZ ;  /* 0x000000380b507224 */ /* 0x000fce00078e02ff */
.L_x_75:
[----:B------:R-:W-:Y:S05]  /*3ac0*/  BSYNC B1 ;  /* 0x0000000000017941 */ /* 0x000fea0003800000 */
.L_x_74:
[----:B------:R-:W-:Y:S01]  /*3ad0*/  @!P5 IMAD R11, R38, R19, R80 ;  /* 0x00000013260bd224 */ /* 0x000fe200078e0250 */
[----:B------:R-:W-:Y:S01]  /*3ae0*/  BSSY B1, `(.L_x_76) ;  /* 0x000000b000017945 */ /* 0x000fe20003800000 */
[----:B0-----:R-:W-:Y:S01]  /*3af0*/  IMAD.WIDE.U32 R32, R51, R10, R8 ;  /* 0x0000000a33207225 */ /* 0x001fe200078e0008 */
[----:B------:R-:W-:Y:S02]  /*3b00*/  ISETP.LT.OR P1, PT, R3, 0x1, !P2 ;  /* 0x000000010300780c */ /* 0x000fe40005721670 */
[----:B------:R0:W-:Y:S01]  /*3b10*/  @!P5 STG.E.U8 desc[UR38][R20.64+0x8], R11 ;  /* 0x0000080b1400d986 */ /* 0x0001e2000c101126 */
[----:B------:R-:W-:Y:S02]  /*3b20*/  @!P0 IADD3 R34, P3, P4, R63, R72, R64 ;  /* 0x000000483f228210 */ /* 0x000fe40007c7e040 */
[----:B------:R-:W-:-:S04]  /*3b30*/  IADD3 R32, P5, R32, R6, RZ ;  /* 0x0000000620207210 */ /* 0x000fc80007fbe0ff */
[----:B------:R-:W-:Y:S01]  /*3b40*/  IADD3.X R33, R7, R33, R41, P5, !PT ;  /* 0x0000002107217210 */ /* 0x000fe20002ffe429 */
[----:B------:R-:W-:Y:S08]  /*3b50*/  @P0 BRA `(.L_x_77) ;  /* 0x00000000000c0947 */ /* 0x000ff00003800000 */
[----:B------:R-:W0:Y:S02]  /*3b60*/  LDG.E.U8 R69, desc[UR38][R46.64+0x9] ;  /* 0x000009262e457981 */ /* 0x000e24000c1e1100 */
[----:B0-----:R-:W-:-:S05]  /*3b70*/  PRMT R11, R69, 0x8880, RZ ;  /* 0x00008880450b7816 */ /* 0x001fca00000000ff */
[----:B------:R-:W-:-:S07]  /*3b80*/  IMAD R80, R11, R56, RZ ;  /* 0x000000380b507224 */ /* 0x000fce00078e02ff */
.L_x_77:
[----:B------:R-:W-:Y:S05]  /*3b90*/  BSYNC B1 ;  /* 0x0000000000017941 */ /* 0x000fea0003800000 */
.L_x_76:
[----:B------:R-:W-:Y:S01]  /*3ba0*/  @!P0 IADD3.X R35, R60, R73, R61, P3, P4 ;  /* 0x000000493c238210 */ /* 0x000fe20001fe843d */
[----:B------:R-:W-:-:S05]  /*3bb0*/  @!P0 IMAD R39, R39, R19, R80 ;  /* 0x0000001327278224 */ /* 0x000fca00078e0250 */
[----:B------:R2:W-:Y:S04]  /*3bc0*/  @!P0 STG.E.U8 desc[UR38][R34.64+0x9], R39 ;  /* 0x0000092722008986 */ /* 0x0005e8000c101126 */
[----:B------:R-:W3:Y:S01]  /*3bd0*/  @!P1 LDG.E.U8 R69, desc[UR38][R32.64] ;  /* 0x0000002620459981 */ /* 0x000ee2000c1e1100 */
[----:B------:R-:W-:Y:S01]  /*3be0*/  ISETP.LT.OR P5, PT, R3, 0x2, !P2 ;  /* 0x000000020300780c */ /* 0x000fe200057a1670 */
[----:B0-----:R-:W-:Y:S01]  /*3bf0*/  IMAD.MOV.U32 R20, RZ, RZ, R72 ;  /* 0x000000ffff147224 */ /* 0x001fe200078e0048 */
[----:B------:R-:W-:Y:S01]  /*3c00*/  ISETP.GE.AND P0, PT, R70, 0x189, PT ;  /* 0x000001894600780c */ /* 0x000fe20003f06270 */
[----:B------:R-:W-:Y:S01]  /*3c10*/  IMAD.MOV.U32 R21, RZ, RZ, R73 ;  /* 0x000000ffff157224 */ /* 0x000fe200078e0049 */
[----:B------:R-:W-:Y:S01]  /*3c20*/  BSSY B1, `(.L_x_78) ;  /* 0x0000011000017945 */ /* 0x000fe20003800000 */
[----:B-1----:R-:W-:-:S02]  /*3c30*/  IMAD R37, R5, 0x180, RZ ;  /* 0x0000018005257824 */ /* 0x002fc400078e02ff */
[----:B------:R-:W-:-:S04]  /*3c40*/  IMAD.WIDE.U32 R20, R4, 0x180, R20 ;  /* 0x0000018004147825 */ /* 0x000fc800078e0014 */
[----:B------:R-:W-:Y:S02]  /*3c50*/  IMAD.IADD R5, R21, 0x1, R37 ;  /* 0x0000000115057824 */ /* 0x000fe400078e0225 */
[----:B------:R-:W-:Y:S01]  /*3c60*/  @!P1 IMAD.MOV.U32 R4, RZ, RZ, R20 ;  /* 0x000000ffff049224 */ /* 0x000fe200078e0014 */
[----:B---3--:R-:W-:-:S05]  /*3c70*/  @!P1 PRMT R11, R69, 0x8880, RZ ;  /* 0x00008880450b9816 */ /* 0x008fca00000000ff */
[----:B------:R-:W-:Y:S02]  /*3c80*/  @!P1 IMAD R80, R11, R56, RZ ;  /* 0x000000380b509224 */ /* 0x000fe400078e02ff */
[----:B------:R-:W-:-:S04]  /*3c90*/  IMAD.WIDE.U32 R10, R51, R10, R14 ;  /* 0x0000000a330a7225 */ /* 0x000fc800078e000e */
[----:B------:R-:W-:Y:S01]  /*3ca0*/  @!P1 IMAD R13, R24, R19, R80 ;  /* 0x00000013180d9224 */ /* 0x000fe200078e0250 */
[----:B------:R-:W-:Y:S01]  /*3cb0*/  IADD3 R12, P4, P3, R12, R6, R10 ;  /* 0x000000060c0c7210 */ /* 0x000fe20007b9e00a */
[----:B------:R-:W-:-:S03]  /*3cc0*/  IMAD.IADD R10, R41, 0x1, R11 ;  /* 0x00000001290a7824 */ /* 0x000fc600078e020b */
[----:B------:R2:W-:Y:S01]  /*3cd0*/  @!P1 STG.E.U8 desc[UR38][R4.64], R13 ;  /* 0x0000000d04009986 */ /* 0x0005e2000c101126 */
[----:B------:R-:W-:Y:S01]  /*3ce0*/  ISETP.LT.OR P1, PT, R3, 0x1, !P0 ;  /* 0x000000010300780c */ /* 0x000fe20004721670 */
[----:B------:R-:W-:-:S12]  /*3cf0*/  @P5 BRA `(.L_x_79) ;  /* 0x00000000000c5947 */ /* 0x000fd80003800000 */
[----:B------:R-:W3:Y:S02]  /*3d00*/  LDG.E.U8 R69, desc[UR38][R32.64+0x1] ;  /* 0x0000012620457981 */ /* 0x000ee4000c1e1100 */
[----:B---3--:R-:W-:-:S05]  /*3d10*/  PRMT R11, R69, 0x8880, RZ ;  /* 0x00008880450b7816 */ /* 0x008fca00000000ff */
[----:B------:R-:W-:-:S07]  /*3d20*/  IMAD R80, R11, R56, RZ ;  /* 0x000000380b507224 */ /* 0x000fce00078e02ff */
.L_x_79:
[----:B------:R-:W-:Y:S05]  /*3d30*/  BSYNC B1 ;  /* 0x0000000000017941 */ /* 0x000fea0003800000 */
.L_x_78:
[----:B--2---:R-:W-:Y:S01]  /*3d40*/  IADD3.X R13, R9, R7, R10, P4, P3 ;  /* 0x00000007090d7210 */ /* 0x004fe200027e640a */
[----:B------:R-:W-:Y:S01]  /*3d50*/  @!P5 IMAD R25, R25, R19, R80 ;  /* 0x000000131919d224 */ /* 0x000fe200078e0250 */
[----:B------:R-:W-:Y:S01]  /*3d60*/  BSSY B1, `(.L_x_80) ;  /* 0x000000c000017945 */ /* 0x000fe20003800000 */
[----:B------:R-:W-:Y:S01]  /*3d70*/  @!P5 IMAD.MOV.U32 R8, RZ, RZ, R20 ;  /* 0x000000ffff08d224 */ /* 0x000fe200078e0014 */
[C---:B------:R-:W-:Y:S01]  /*3d80*/  ISETP.LT.OR P3, PT, R3.reuse, 0x2, !P0 ;  /* 0x000000020300780c */ /* 0x040fe20004761670 */
[----:B------:R-:W-:Y:S01]  /*3d90*/  @!P5 IMAD.MOV.U32 R9, RZ, RZ, R5 ;  /* 0x000000ffff09d224 */ /* 0x000fe200078e0005 */
[----:B------:R-:W-:-:S04]  /*3da0*/  ISETP.LT.OR P4, PT, R3, 0x9, !P0 ;  /* 0x000000090300780c */ /* 0x000fc80004781670 */
[----:B------:R0:W-:Y:S01]  /*3db0*/  @!P5 STG.E.U8 desc[UR38][R8.64+0x1], R25 ;  /* 0x000001190800d986 */ /* 0x0001e2000c101126 */
[----:B------:R-:W-:-:S05]  /*3dc0*/  @!P1 IADD3 R6, P5, R63, R20, RZ ;  /* 0x000000143f069210 */ /* 0x000fca0007fbe0ff */
[----:B------:R-:W-:Y:S01]  /*3dd0*/  @!P1 IMAD.X R7, R5, 0x1, R60, P5 ;  /* 0x0000000105079824 */ /* 0x000fe200028e063c */
[----:B------:R-:W-:Y:S07]  /*3de0*/  @P1 BRA `(.L_x_81) ;  /* 0x00000000000c1947 */ /* 0x000fee0003800000 */
[----:B------:R-:W0:Y:S02]  /*3df0*/  LDG.E.U8 R69, desc[UR38][R12.64] ;  /* 0x000000260c457981 */ /* 0x000e24000c1e1100 */
[----:B0-----:R-:W-:-:S05]  /*3e00*/  PRMT R9, R69, 0x8880, RZ ;  /* 0x0000888045097816 */ /* 0x001fca00000000ff */
[----:B------:R-:W-:-:S07]  /*3e10*/  IMAD R80, R9, R56, RZ ;  /* 0x0000003809507224 */ /* 0x000fce00078e02ff */
.L_x_81:
[----:B------:R-:W-:Y:S05]  /*3e20*/  BSYNC B1 ;  /* 0x0000000000017941 */ /* 0x000fea0003800000 */
.L_x_80:
[----:B------:R-:W-:Y:S01]  /*3e30*/  @!P1 IMAD R11, R26, R19, R80 ;  /* 0x000000131a0b9224 */ /* 0x000fe200078e0250 */
[-C--:B------:R-:W-:Y:S01]  /*3e40*/  @!P3 IADD3 R4, P5, R63, R20.reuse, RZ ;  /* 0x000000143f04b210 */ /* 0x080fe20007fbe0ff */
[----:B------:R-:W-:Y:S03]  /*3e50*/  BSSY B1, `(.L_x_82) ;  /* 0x000000a000017945 */ /* 0x000fe60003800000 */
[----:B------:R1:W-:Y:S01]  /*3e60*/  @!P1 STG.E.U8 desc[UR38][R6.64], R11 ;  /* 0x0000000b06009986 */ /* 0x0003e2000c101126 */
[----:B------:R-:W-:Y:S01]  /*3e70*/  ISETP.LT.OR P1, PT, R3, 0x9, !P2 ;  /* 0x000000090300780c */ /* 0x000fe20005721670 */
[----:B------:R-:W-:Y:S01]  /*3e80*/  @!P3 IMAD.X R5, R5, 0x1, R60, P5 ;  /* 0x000000010505b824 */ /* 0x000fe200028e063c */
[----:B------:R-:W-:Y:S02]  /*3e90*/  ISETP.LT.OR P2, PT, R3, 0xa, !P2 ;  /* 0x0000000a0300780c */ /* 0x000fe40005741670 */
[----:B0-----:R-:W-:Y:S01]  /*3ea0*/  @!P4 IADD3 R8, P5, R63, R20, RZ ;  /* 0x000000143f08c210 */ /* 0x001fe20007fbe0ff */
[----:B------:R-:W-:-:S12]  /*3eb0*/  @P3 BRA `(.L_x_83) ;  /* 0x00000000000c3947 */ /* 0x000fd80003800000 */
[----:B------:R-:W1:Y:S02]  /*3ec0*/  LDG.E.U8 R69, desc[UR38][R12.64+0x1] ;  /* 0x000001260c457981 */ /* 0x000e64000c1e1100 */
[----:B-1----:R-:W-:-:S05]  /*3ed0*/  PRMT R7, R69, 0x8880, RZ ;  /* 0x0000888045077816 */ /* 0x002fca00000000ff */
[----:B------:R-:W-:-:S07]  /*3ee0*/  IMAD R80, R7, R56, RZ ;  /* 0x0000003807507224 */ /* 0x000fce00078e02ff */
.L_x_83:
[----:B------:R-:W-:Y:S05]  /*3ef0*/  BSYNC B1 ;  /* 0x0000000000017941 */ /* 0x000fea0003800000 */
.L_x_82:
[----:B------:R-:W-:Y:S01]  /*3f00*/  @!P3 IMAD R27, R27, R19, R80 ;  /* 0x000000131b1bb224 */ /* 0x000fe200078e0250 */
[----:B------:R-:W-:Y:S01]  /*3f10*/  BSSY B1, `(.L_x_84) ;  /* 0x0000007000017945 */ /* 0x000fe20003800000 */
[----:B------:R-:W-:-:S03]  /*3f20*/  IADD3 R37, R37, R21, RZ ;  /* 0x0000001525257210 */ /* 0x000fc60007ffe0ff */
[----:B------:R0:W-:Y:S01]  /*3f30*/  @!P3 STG.E.U8 desc[UR38][R4.64+0x1], R27 ;  /* 0x0000011b0400b986 */ /* 0x0001e2000c101126 */
[----:B------:R-:W-:Y:S05]  /*3f40*/  @P1 BRA `(.L_x_85) ;  /* 0x00000000000c1947 */ /* 0x000fea0003800000 */
[----:B------:R-:W0:Y:S02]  /*3f50*/  LDG.E.U8 R69, desc[UR38][R32.64+0x8] ;  /* 0x0000082620457981 */ /* 0x000e24000c1e1100 */
[----:B0-----:R-:W-:-:S05]  /*3f60*/  PRMT R5, R69, 0x8880, RZ ;  /* 0x0000888045057816 */ /* 0x001fca00000000ff */
[----:B------:R-:W-:-:S07]  /*3f70*/  IMAD R80, R5, R56, RZ ;  /* 0x0000003805507224 */ /* 0x000fce00078e02ff */
.L_x_85:
[----:B------:R-:W-:Y:S05]  /*3f80*/  BSYNC B1 ;  /* 0x0000000000017941 */ /* 0x000fea0003800000 */
.L_x_84:
[----:B-1----:R-:W-:Y:S01]  /*3f90*/  @!P1 IMAD R7, R28, R19, R80 ;  /* 0x000000131c079224 */ /* 0x002fe200078e0250 */
[----:B------:R-:W-:Y:S01]  /*3fa0*/  BSSY B1, `(.L_x_86) ;  /* 0x0000008000017945 */ /* 0x000fe20003800000 */
[----:B0-----:R-:W-:Y:S02]  /*3fb0*/  @!P1 IMAD.MOV.U32 R4, RZ, RZ, R20 ;  /* 0x000000ffff049224 */ /* 0x001fe400078e0014 */
[----:B------:R-:W-:-:S05]  /*3fc0*/  @!P1 IMAD.MOV.U32 R5, RZ, RZ, R37 ;  /* 0x000000ffff059224 */ /* 0x000fca00078e0025 */
[----:B------:R0:W-:Y:S01]  /*3fd0*/  @!P1 STG.E.U8 desc[UR38][R4.64+0x8], R7 ;  /* 0x0000080704009986 */ /* 0x0001e2000c101126 */
[----:B------:R-:W-:Y:S05]  /*3fe0*/  @P2 BRA `(.L_x_87) ;  /* 0x00000000000c2947 */ /* 0x000fea0003800000 */
[----:B------:R-:W0:Y:S02]  /*3ff0*/  LDG.E.U8 R69, desc[UR38][R32.64+0x9] ;  /* 0x0000092620457981 */ /* 0x000e24000c1e1100 */
[----:B0-----:R-:W-:-:S05]  /*4000*/  PRMT R5, R69, 0x8880, RZ ;  /* 0x0000888045057816 */ /* 0x001fca00000000ff */
[----:B------:R-:W-:-:S07]  /*4010*/  IMAD R80, R5, R56, RZ ;  /* 0x0000003805507224 */ /* 0x000fce00078e02ff */
.L_x_87:
[----:B------:R-:W-:Y:S05]  /*4020*/  BSYNC B1 ;  /* 0x0000000000017941 */ /* 0x000fea0003800000 */
.L_x_86:
[----:B------:R-:W-:Y:S01]  /*4030*/  @!P2 IMAD R29, R29, R19, R80 ;  /* 0x000000131d1da224 */ /* 0x000fe200078e0250 */
[----:B------:R-:W-:Y:S01]  /*4040*/  BSSY B1, `(.L_x_88) ;  /* 0x0000009000017945 */ /* 0x000fe20003800000 */
[----:B0-----:R-:W-:Y:S02]  /*4050*/  @!P2 IMAD.MOV.U32 R4, RZ, RZ, R20 ;  /* 0x000000ffff04a224 */ /* 0x001fe400078e0014 */
[----:B------:R-:W-:Y:S02]  /*4060*/  @!P2 IMAD.MOV.U32 R5, RZ, RZ, R37 ;  /* 0x000000ffff05a224 */ /* 0x000fe400078e0025 */
[----:B------:R-:W-:-:S03]  /*4070*/  @!P4 IMAD.X R9, R37, 0x1, R60, P5 ;  /* 0x000000012509c824 */ /* 0x000fc600028e063c */
[----:B------:R0:W-:Y:S01]  /*4080*/  @!P2 STG.E.U8 desc[UR38][R4.64+0x9], R29 ;  /* 0x0000091d0400a986 */ /* 0x0001e2000c101126 */
[----:B------:R-:W-:Y:S05]  /*4090*/  @P4 BRA `(.L_x_89) ;  /* 0x00000000000c4947 */ /* 0x000fea0003800000 */
[----:B------:R-:W0:Y:S02]  /*40a0*/  LDG.E.U8 R69, desc[UR38][R12.64+0x8] ;  /* 0x000008260c457981 */ /* 0x000e24000c1e1100 */
[----:B0-----:R-:W-:-:S05]  /*40b0*/  PRMT R5, R69, 0x8880, RZ ;  /* 0x0000888045057816 */ /* 0x001fca00000000ff */
[----:B------:R-:W-:-:S07]  /*40c0*/  IMAD R80, R5, R56, RZ ;  /* 0x0000003805507224 */ /* 0x000fce00078e02ff */
.L_x_89:
[----:B------:R-:W-:Y:S05]  /*40d0*/  BSYNC B1 ;  /* 0x0000000000017941 */ /* 0x000fea0003800000 */
.L_x_88:
[----:B0-----:R-:W-:Y:S01]  /*40e0*/  @!P4 IMAD R5, R30, R19, R80 ;  /* 0x000000131e05c224 */ /* 0x001fe200078e0250 */
[----:B------:R-:W-:Y:S01]  /*40f0*/  ISETP.LT.OR P0, PT, R3, 0xa, !P0 ;  /* 0x0000000a0300780c */ /* 0x000fe20004701670 */
[----:B------:R-:W-:Y:S03]  /*4100*/  BSSY B1, `(.L_x_90) ;  /* 0x0000006000017945 */ /* 0x000fe60003800000 */
[----:B------:R0:W-:Y:S09]  /*4110*/  @!P4 STG.E.U8 desc[UR38][R8.64+0x8], R5 ;  /* 0x000008050800c986 */ /* 0x0001f2000c101126 */
[----:B------:R-:W-:Y:S05]  /*4120*/  @P0 BRA `(.L_x_91) ;  /* 0x00000000000c0947 */ /* 0x000fea0003800000 */
[----:B------:R-:W2:Y:S02]  /*4130*/  LDG.E.U8 R69, desc[UR38][R12.64+0x9] ;  /* 0x000009260c457981 */ /* 0x000ea4000c1e1100 */
[----:B--2---:R-:W-:-:S05]  /*4140*/  PRMT R3, R69, 0x8880, RZ ;  /* 0x0000888045037816 */ /* 0x004fca00000000ff */
[----:B------:R-:W-:-:S07]  /*4150*/  IMAD R80, R3, R56, RZ ;  /* 0x0000003803507224 */ /* 0x000fce00078e02ff */
.L_x_91:
[----:B------:R-:W-:Y:S05]  /*4160*/  BSYNC B1 ;  /* 0x0000000000017941 */ /* 0x000fea0003800000 */
.L_x_90:
[----:B------:R-:W-:Y:S01]  /*4170*/  IMAD R31, R31, R19, R80 ;  /* 0x000000131f1f7224 */ /* 0x000fe200078e0250 */
[----:B------:R-:W-:Y:S06]  /*4180*/  @P0 BRA `(.L_x_92) ;  /* 0x0000000800500947 */ /* 0x000fec0003800000 */
[----:B------:R-:W-:-:S05]  /*4190*/  IADD3 R20, P0, R63, R20, RZ ;  /* 0x000000143f147210 */ /* 0x000fca0007f1e0ff */
[----:B------:R-:W-:-:S05]  /*41a0*/  IMAD.X R21, R37, 0x1, R60, P0 ;  /* 0x0000000125157824 */ /* 0x000fca00000e063c */
[----:B------:R1:W-:Y:S01]  /*41b0*/  STG.E.U8 desc[UR38][R20.64+0x9], R31 ;  /* 0x0000091f14007986 */ /* 0x0003e2000c101126 */
[----:B------:R-:W-:Y:S05]  /*41c0*/  BRA `(.L_x_92) ;  /* 0x0000000800407947 */ /* 0x000fea0003800000 */
.L_x_29:
[C---:B------:R-:W-:Y:S01]  /*41d0*/  ISETP.GE.AND P0, PT, R70.reuse, 0x1, PT ;  /* 0x000000014600780c */ /* 0x040fe20003f06270 */
[----:B------:R-:W-:Y:S01]  /*41e0*/  ULDC.64 UR4, c[0x0][0x5c0] ;  /* 0x0001700000047ab9 */ /* 0x000fe20000000a00 */
[----:B------:R-:W-:Y:S02]  /*41f0*/  ISETP.GE.AND P3, PT, R70, 0x9, PT ;  /* 0x000000094600780c */ /* 0x000fe40003f66270 */
[C---:B------:R-:W-:Y:S02]  /*4200*/  ISETP.LT.OR P4, PT, R3.reuse, 0x2, !P0 ;  /* 0x000000020300780c */ /* 0x040fe40004781670 */
[C---:B------:R-:W-:Y:S02]  /*4210*/  ISETP.LT.OR P1, PT, R3.reuse, 0x1, !P0 ;  /* 0x000000010300780c */ /* 0x040fe40004721670 */
[----:B------:R-:W-:Y:S02]  /*4220*/  IADD3 R76, P2, R76, UR4, RZ ;  /* 0x000000044c4c7c10 */ /* 0x000fe4000ff5e0ff */
[----:B------:R-:W-:-:S02]  /*4230*/  ISETP.LT.OR P5, PT, R3, 0x2, !P3 ;  /* 0x000000020300780c */ /* 0x000fc40005fa1670 */
[----:B------:R-:W-:Y:S02]  /*4240*/  IADD3.X R77, R80, UR5, RZ, P2, !PT ;  /* 0x00000005504d7c10 */ /* 0x000fe400097fe4ff */
[----:B------:R-:W-:-:S03]  /*4250*/  ISETP.LT.OR P2, PT, R3, 0x1, !P3 ;  /* 0x000000010300780c */ /* 0x000fc60005f41670 */
[-C--:B------:R-:W-:Y:S02]  /*4260*/  @!P4 IMAD R49, R49, R19.reuse, RZ ;  /* 0x000000133131c224 */ /* 0x080fe400078e02ff */
[----:B------:R-:W-:-:S03]  /*4270*/  @!P1 IMAD R7, R48, R19, RZ ;  /* 0x0000001330079224 */ /* 0x000fc600078e02ff */
[----:B------:R-:W-:Y:S01]  /*4280*/  @!P4 STG.E.U8 desc[UR38][R76.64+0x1], R49 ;  /* 0x000001314c00c986 */ /* 0x000fe2000c101126 */
[----:B------:R-:W-:Y:S01]  /*4290*/  IADD3 R8, P4, R63, R76, RZ ;  /* 0x0000004c3f087210 */ /* 0x000fe20007f9e0ff */
[-C--:B------:R-:W-:Y:S02]  /*42a0*/  @!P5 IMAD R51, R51, R19.reuse, RZ ;  /* 0x000000133333d224 */ /* 0x080fe400078e02ff */
[----:B------:R0:W-:Y:S01]  /*42b0*/  @!P1 STG.E.U8 desc[UR38][R76.64], R7 ;  /* 0x000000074c009986 */ /* 0x0001e2000c101126 */
[C---:B------:R-:W-:Y:S01]  /*42c0*/  ISETP.LT.OR P1, PT, R3.reuse, 0x9, !P0 ;  /* 0x000000090300780c */ /* 0x040fe20004721670 */
[----:B------:R-:W-:Y:S01]  /*42d0*/  IMAD.X R9, R60, 0x1, R77, P4 ;  /* 0x000000013c097824 */ /* 0x000fe200020e064d */
[C---:B------:R-:W-:Y:S01]  /*42e0*/  ISETP.LT.OR P0, PT, R3.reuse, 0xa, !P0 ;  /* 0x0000000a0300780c */ /* 0x040fe20004701670 */
[----:B------:R-:W-:Y:S01]  /*42f0*/  @!P2 IMAD R11, R50, R19, RZ ;  /* 0x00000013320ba224 */ /* 0x000fe200078e02ff */
[C---:B------:R-:W-:Y:S02]  /*4300*/  ISETP.LT.OR P4, PT, R3.reuse, 0x9, !P3 ;  /* 0x000000090300780c */ /* 0x040fe40005f81670 */
[----:B------:R-:W-:Y:S01]  /*4310*/  @!P5 STG.E.U8 desc[UR38][R8.64+0x1], R51 ;  /* 0x000001330800d986 */ /* 0x000fe2000c101126 */
[----:B------:R-:W-:-:S03]  /*4320*/  ISETP.LT.OR P3, PT, R3, 0xa, !P3 ;  /* 0x0000000a0300780c */ /* 0x000fc60005f61670 */
[----:B------:R1:W-:Y:S01]  /*4330*/  @!P2 STG.E.U8 desc[UR38][R8.64], R11 ;  /* 0x0000000b0800a986 */ /* 0x0003e2000c101126 */
[----:B------:R-:W-:Y:S02]  /*4340*/  ISETP.GE.AND P2, PT, R70, 0x81, PT ;  /* 0x000000814600780c */ /* 0x000fe40003f46270 */
[-C--:B------:R-:W-:Y:S02]  /*4350*/  @!P1 IMAD R13, R52, R19.reuse, RZ ;  /* 0x00000013340d9224 */ /* 0x080fe400078e02ff */
[-C--:B------:R-:W-:Y:S01]  /*4360*/  @!P0 IMAD R53, R53, R19.reuse, RZ ;  /* 0x0000001335358224 */ /* 0x080fe200078e02ff */
[C---:B------:R-:W-:Y:S01]  /*4370*/  ISETP.LT.OR P5, PT, R3.reuse, 0x1, !P2 ;  /* 0x000000010300780c */ /* 0x040fe200057a1670 */
[-C--:B0-----:R-:W-:Y:S01]  /*4380*/  @!P4 IMAD R7, R54, R19.reuse, RZ ;  /* 0x000000133607c224 */ /* 0x081fe200078e02ff */
[----:B------:R0:W-:Y:S01]  /*4390*/  @!P1 STG.E.U8 desc[UR38][R76.64+0x8], R13 ;  /* 0x0000080d4c009986 */ /* 0x0001e2000c101126 */
[----:B------:R-:W-:Y:S01]  /*43a0*/  ISETP.LT.OR P1, PT, R3, 0x2, !P2 ;  /* 0x000000020300780c */ /* 0x000fe20005721670 */
[----:B------:R-:W-:-:S02]  /*43b0*/  @!P3 IMAD R55, R55, R19, RZ ;  /* 0x000000133737b224 */ /* 0x000fc400078e02ff */
[----:B------:R-:W-:Y:S01]  /*43c0*/  @!P0 STG.E.U8 desc[UR38][R76.64+0x9], R53 ;  /* 0x000009354c008986 */ /* 0x000fe2000c101126 */
[----:B------:R-:W-:Y:S01]  /*43d0*/  ISETP.GE.AND P0, PT, R70, 0x89, PT ;  /* 0x000000894600780c */ /* 0x000fe20003f06270 */
[----:B-1----:R-:W-:Y:S02]  /*43e0*/  IMAD R11, R5, 0x78, RZ ;  /* 0x00000078050b7824 */ /* 0x002fe400078e02ff */
[----:B------:R1:W-:Y:S01]  /*43f0*/  @!P4 STG.E.U8 desc[UR38][R8.64+0x8], R7 ;  /* 0x000008070800c986 */ /* 0x0003e2000c101126 */
[----:B------:R-:W-:Y:S01]  /*4400*/  IMAD.WIDE.U32 R4, R4, 0x78, R8 ;  /* 0x0000007804047825 */ /* 0x000fe200078e0008 */
[----:B------:R-:W-:Y:S02]  /*4410*/  ISETP.LT.OR P4, PT, R3, 0x1, !P0 ;  /* 0x000000010300780c */ /* 0x000fe40004781670 */
[----:B------:R2:W-:Y:S01]  /*4420*/  @!P3 STG.E.U8 desc[UR38][R8.64+0x9], R55 ;  /* 0x000009370800b986 */ /* 0x0005e2000c101126 */
[----:B------:R-:W-:Y:S02]  /*4430*/  IMAD.IADD R5, R5, 0x1, R11 ;  /* 0x0000000105057824 */ /* 0x000fe400078e020b */
[----:B------:R-:W-:-:S02]  /*4440*/  @!P5 IMAD R11, R40, R19, RZ ;  /* 0x00000013280bd224 */ /* 0x000fc400078e02ff */
[----:B------:R-:W-:-:S03]  /*4450*/  @!P1 IMAD R41, R41, R19, RZ ;  /* 0x0000001329299224 */ /* 0x000fc600078e02ff */
[----:B------:R-:W-:Y:S01]  /*4460*/  @!P5 STG.E.U8 desc[UR38][R4.64], R11 ;  /* 0x0000000b0400d986 */ /* 0x000fe2000c101126 */
[----:B------:R-:W-:Y:S02]  /*4470*/  ISETP.LT.OR P5, PT, R3, 0x2, !P0 ;  /* 0x000000020300780c */ /* 0x000fe400047a1670 */
[----:B------:R-:W-:Y:S01]  /*4480*/  @!P4 IADD3 R6, P3, R63, R4, RZ ;  /* 0x000000043f06c210 */ /* 0x000fe20007f7e0ff */
[----:B------:R-:W-:Y:S01]  /*4490*/  @!P1 STG.E.U8 desc[UR38][R4.64+0x1], R41 ;  /* 0x0000012904009986 */ /* 0x000fe2000c101126 */
[C---:B------:R-:W-:Y:S01]  /*44a0*/  ISETP.LT.OR P1, PT, R3.reuse, 0x9, !P2 ;  /* 0x000000090300780c */ /* 0x040fe20005721670 */
[----:B0-----:R-:W-:Y:S01]  /*44b0*/  @!P4 IMAD R13, R42, R19, RZ ;  /* 0x000000132a0dc224 */ /* 0x001fe200078e02ff */
[----:B------:R-:W-:Y:S01]  /*44c0*/  ISETP.LT.OR P2, PT, R3, 0xa, !P2 ;  /* 0x0000000a0300780c */ /* 0x000fe20005741670 */
[----:B-1----:R-:W-:Y:S01]  /*44d0*/  @!P4 IMAD.X R7, R5, 0x1, R60, P3 ;  /* 0x000000010507c824 */ /* 0x002fe200018e063c */
[C---:B------:R-:W-:Y:S02]  /*44e0*/  ISETP.LT.OR P3, PT, R3.reuse, 0x9, !P0 ;  /* 0x000000090300780c */ /* 0x040fe40004761670 */
[----:B------:R-:W-:-:S02]  /*44f0*/  ISETP.LT.OR P0, PT, R3, 0xa, !P0 ;  /* 0x0000000a0300780c */ /* 0x000fc40004701670 */
[----:B------:R0:W-:Y:S01]  /*4500*/  @!P4 STG.E.U8 desc[UR38][R6.64], R13 ;  /* 0x0000000d0600c986 */ /* 0x0001e2000c101126 */
[----:B--2---:R-:W-:Y:S01]  /*4510*/  @!P5 IADD3 R8, P4, R63, R4, RZ ;  /* 0x000000043f08d210 */ /* 0x004fe20007f9e0ff */
[----:B------:R-:W-:-:S03]  /*4520*/  @!P5 IMAD R43, R43, R19, RZ ;  /* 0x000000132b2bd224 */ /* 0x000fc600078e02ff */
[-C--:B------:R-:W-:Y:S02]  /*4530*/  @!P1 IMAD R15, R44, R19.reuse, RZ ;  /* 0x000000132c0f9224 */ /* 0x080fe400078e02ff */
[----:B------:R-:W-:Y:S02]  /*4540*/  @!P5 IMAD.X R9, R5, 0x1, R60, P4 ;  /* 0x000000010509d824 */ /* 0x000fe400020e063c */
[----:B------:R-:W-:Y:S02]  /*4550*/  @!P2 IMAD R45, R45, R19, RZ ;  /* 0x000000132d2da224 */ /* 0x000fe400078e02ff */
[CC--:B------:R-:W-:Y:S01]  /*4560*/  @!P0 IADD3 R12, P4, R63.reuse, R4.reuse, RZ ;  /* 0x000000043f0c8210 */ /* 0x0c0fe20007f9e0ff */
[----:B------:R-:W-:Y:S01]  /*4570*/  @!P5 STG.E.U8 desc[UR38][R8.64+0x1], R43 ;  /* 0x0000012b0800d986 */ /* 0x000fe2000c101126 */
[----:B------:R-:W-:Y:S01]  /*4580*/  @!P3 IADD3 R10, P5, R63, R4, RZ ;  /* 0x000000043f0ab210 */ /* 0x000fe20007fbe0ff */
[----:B0-----:R-:W-:Y:S02]  /*4590*/  @!P2 IMAD.MOV.U32 R6, RZ, RZ, R4 ;  /* 0x000000ffff06a224 */ /* 0x001fe400078e0004 */
[----:B------:R0:W-:Y:S01]  /*45a0*/  @!P1 STG.E.U8 desc[UR38][R4.64+0x8], R15 ;  /* 0x0000080f04009986 */ /* 0x0001e2000c101126 */
[----:B------:R-:W-:Y:S01]  /*45b0*/  ISETP.GE.AND P1, PT, R70, 0x101, PT ;  /* 0x000001014600780c */ /* 0x000fe20003f26270 */
[----:B------:R-:W-:-:S02]  /*45c0*/  @!P2 IMAD.MOV.U32 R7, RZ, RZ, R5 ;  /* 0x000000ffff07a224 */ /* 0x000fc400078e0005 */
[-C--:B------:R-:W-:Y:S02]  /*45d0*/  @!P3 IMAD R21, R46, R19.reuse, RZ ;  /* 0x000000132e15b224 */ /* 0x080fe400078e02ff */
[--C-:B------:R-:W-:Y:S01]  /*45e0*/  @!P3 IMAD.X R11, R5, 0x1, R60.reuse, P5 ;  /* 0x00000001050bb824 */ /* 0x100fe200028e063c */
[----:B------:R-:W-:Y:S01]  /*45f0*/  ISETP.LT.OR P5, PT, R3, 0x1, !P1 ;  /* 0x000000010300780c */ /* 0x000fe20004fa1670 */
[----:B------:R1:W-:Y:S01]  /*4600*/  @!P2 STG.E.U8 desc[UR38][R6.64+0x9], R45 ;  /* 0x0000092d0600a986 */ /* 0x0003e2000c101126 */
[----:B------:R-:W-:Y:S01]  /*4610*/  @!P0 IMAD R47, R47, R19, RZ ;  /* 0x000000132f2f8224 */ /* 0x000fe200078e02ff */
[----:B------:R-:W-:Y:S01]  /*4620*/  ISETP.GE.AND P2, PT, R70, 0x109, PT ;  /* 0x000001094600780c */ /* 0x000fe20003f46270 */
[----:B------:R-:W-:Y:S01]  /*4630*/  @!P0 IMAD.X R13, R5, 0x1, R60, P4 ;  /* 0x00000001050d8824 */ /* 0x000fe200020e063c */
[----:B------:R2:W-:Y:S01]  /*4640*/  @!P3 STG.E.U8 desc[UR38][R10.64+0x8], R21 ;  /* 0x000008150a00b986 */ /* 0x0005e2000c101126 */
[C---:B------:R-:W-:Y:S02]  /*4650*/  ISETP.LT.OR P3, PT, R3.reuse, 0x2, !P1 ;  /* 0x000000020300780c */ /* 0x040fe40004f61670 */
[----:B------:R-:W-:Y:S01]  /*4660*/  ISETP.LT.OR P4, PT, R3, 0x1, !P2 ;  /* 0x000000010300780c */ /* 0x000fe20005781670 */
[----:B------:R-:W-:Y:S01]  /*4670*/  @!P0 STG.E.U8 desc[UR38][R12.64+0x9], R47 ;  /* 0x0000092f0c008986 */ /* 0x000fe2000c101126 */
[----:B0-----:R-:W-:-:S03]  /*4680*/  IADD3 R4, P0, R62, R4, RZ ;  /* 0x000000043e047210 */ /* 0x001fc60007f1e0ff */
[----:B------:R-:W-:Y:S02]  /*4690*/  @!P5 IMAD R15, R32, R19, RZ ;  /* 0x00000013200fd224 */ /* 0x000fe400078e02ff */
[----:B------:R-:W-:Y:S01]  /*46a0*/  IMAD.X R5, R5, 0x1, R59, P0 ;  /* 0x0000000105057824 */ /* 0x000fe200000e063b */
[----:B------:R-:W-:-:S03]  /*46b0*/  ISETP.LT.OR P0, PT, R3, 0x2, !P2 ;  /* 0x000000020300780c */ /* 0x000fc60005701670 */
[----:B------:R-:W-:Y:S01]  /*46c0*/  @!P3 IMAD R33, R33, R19, RZ ;  /* 0x000000132121b224 */ /* 0x000fe200078e02ff */
[----:B------:R-:W-:Y:S01]  /*46d0*/  @!P5 STG.E.U8 desc[UR38][R4.64], R15 ;  /* 0x0000000f0400d986 */ /* 0x000fe2000c101126 */
[----:B-1----:R-:W-:Y:S01]  /*46e0*/  @!P4 IADD3 R6, P5, R4, R63, RZ ;  /* 0x0000003f0406c210 */ /* 0x002fe20007fbe0ff */
[----:B--2---:R-:W-:Y:S02]  /*46f0*/  @!P4 IMAD R11, R34, R19, RZ ;  /* 0x00000013220bc224 */ /* 0x004fe400078e02ff */
[----:B------:R-:W-:Y:S01]  /*4700*/  @!P3 STG.E.U8 desc[UR38][R4.64+0x1], R33 ;  /* 0x000001210400b986 */ /* 0x000fe2000c101126 */
[----:B------:R-:W-:Y:S01]  /*4710*/  ISETP.LT.OR P3, PT, R3, 0x9, !P1 ;  /* 0x000000090300780c */ /* 0x000fe20004f61670 */
[----:B------:R-:W-:Y:S01]  /*4720*/  @!P4 IMAD.X R7, R5, 0x1, R60, P5 ;  /* 0x000000010507c824 */ /* 0x000fe200028e063c */
[----:B------:R-:W-:Y:S02]  /*4730*/  ISETP.LT.OR P1, PT, R3, 0xa, !P1 ;  /* 0x0000000a0300780c */ /* 0x000fe40004f21670 */
[----:B------:R-:W-:Y:S01]  /*4740*/  @!P0 IADD3 R8, P5, R4, R63, RZ ;  /* 0x0000003f04088210 */ /* 0x000fe20007fbe0ff */
[----:B------:R-:W-:Y:S01]  /*4750*/  @!P0 IMAD R35, R35, R19, RZ ;  /* 0x0000001323238224 */ /* 0x000fe200078e02ff */
[----:B------:R0:W-:Y:S01]  /*4760*/  @!P4 STG.E.U8 desc[UR38][R6.64], R11 ;  /* 0x0000000b0600c986 */ /* 0x0001e2000c101126 */
[----:B------:R-:W-:-:S02]  /*4770*/  ISETP.LT.OR P4, PT, R3, 0x9, !P2 ;  /* 0x000000090300780c */ /* 0x000fc40005781670 */
[----:B------:R-:W-:Y:S01]  /*4780*/  @!P0 IMAD.X R9, R5, 0x1, R60, P5 ;  /* 0x0000000105098824 */ /* 0x000fe200028e063c */
[----:B------:R-:W-:Y:S02]  /*4790*/  ISETP.LT.OR P2, PT, R3, 0xa, !P2 ;  /* 0x0000000a0300780c */ /* 0x000fe40005741670 */
[----:B------:R-:W-:Y:S01]  /*47a0*/  ISETP.GE.AND P5, PT, R70, 0x189, PT ;  /* 0x000001894600780c */ /* 0x000fe20003fa6270 */
[-C--:B------:R-:W-:Y:S01]  /*47b0*/  @!P3 IMAD R21, R36, R19.reuse, RZ ;  /* 0x000000132415b224 */ /* 0x080fe200078e02ff */
[----:B------:R-:W-:Y:S01]  /*47c0*/  @!P0 STG.E.U8 desc[UR38][R8.64+0x1], R35 ;  /* 0x0000012308008986 */ /* 0x000fe2000c101126 */
[----:B------:R-:W-:Y:S01]  /*47d0*/  @!P1 IMAD R37, R37, R19, RZ ;  /* 0x0000001325259224 */ /* 0x000fe200078e02ff */
[----:B------:R-:W-:Y:S02]  /*47e0*/  ISETP.LT.OR P0, PT, R3, 0xa, !P5 ;  /* 0x0000000a0300780c */ /* 0x000fe40006f01670 */
[----:B------:R1:W-:Y:S01]  /*47f0*/  @!P3 STG.E.U8 desc[UR38][R4.64+0x8], R21 ;  /* 0x000008150400b986 */ /* 0x0003e2000c101126 */
[----:B0-----:R-:W-:Y:S01]  /*4800*/  @!P1 IMAD.MOV.U32 R6, RZ, RZ, R4 ;  /* 0x000000ffff069224 */ /* 0x001fe200078e0004 */
[----:B------:R-:W-:Y:S01]  /*4810*/  @!P4 IADD3 R12, P3, R4, R63, RZ ;  /* 0x0000003f040cc210 */ /* 0x000fe20007f7e0ff */
[----:B------:R-:W-:-:S02]  /*4820*/  @!P1 IMAD.MOV.U32 R7, RZ, RZ, R5 ;  /* 0x000000ffff079224 */ /* 0x000fc400078e0005 */
[----:B------:R-:W-:Y:S02]  /*4830*/  @!P4 IMAD R33, R38, R19, RZ ;  /* 0x000000132621c224 */ /* 0x000fe400078e02ff */
[----:B------:R-:W-:Y:S01]  /*4840*/  @!P4 IMAD.X R13, R5, 0x1, R60, P3 ;  /* 0x00000001050dc824 */ /* 0x000fe200018e063c */
[----:B------:R0:W-:Y:S01]  /*4850*/  @!P1 STG.E.U8 desc[UR38][R6.64+0x9], R37 ;  /* 0x0000092506009986 */ /* 0x0001e2000c101126 */
[----:B------:R-:W-:Y:S01]  /*4860*/  @!P2 IADD3 R14, P1, R4, R63, RZ ;  /* 0x0000003f040ea210 */ /* 0x000fe20007f3e0ff */
[-C--:B------:R-:W-:Y:S02]  /*4870*/  @!P2 IMAD R39, R39, R19.reuse, RZ ;  /* 0x000000132727a224 */ /* 0x080fe400078e02ff */
[----:B------:R2:W-:Y:S01]  /*4880*/  @!P4 STG.E.U8 desc[UR38][R12.64+0x8], R33 ;  /* 0x000008210c00c986 */ /* 0x0005e2000c101126 */
[----:B------:R-:W-:Y:S01]  /*4890*/  @!P0 IADD3 R10, P3, P4, R63, R4, R62 ;  /* 0x000000043f0a8210 */ /* 0x000fe20007c7e03e */
[----:B------:R-:W-:Y:S01]  /*48a0*/  @!P2 IMAD.X R15, R5, 0x1, R60, P1 ;  /* 0x00000001050fa824 */ /* 0x000fe200008e063c */
[----:B------:R-:W-:Y:S01]  /*48b0*/  ISETP.GE.AND P1, PT, R70, 0x181, PT ;  /* 0x000001814600780c */ /* 0x000fe20003f26270 */
[----:B------:R-:W-:Y:S01]  /*48c0*/  @!P0 IMAD R31, R31, R19, RZ ;  /* 0x000000131f1f8224 */ /* 0x000fe200078e02ff */
[----:B------:R-:W-:-:S02]  /*48d0*/  @!P0 IADD3.X R11, R60, R5, R59, P3, P4 ;  /* 0x000000053c0b8210 */ /* 0x000fc40001fe843b */
[C---:B------:R-:W-:Y:S01]  /*48e0*/  ISETP.LT.OR P3, PT, R3.reuse, 0x1, !P1 ;  /* 0x000000010300780c */ /* 0x040fe20004f61670 */
[----:B------:R3:W-:Y:S01]  /*48f0*/  @!P2 STG.E.U8 desc[UR38][R14.64+0x9], R39 ;  /* 0x000009270e00a986 */ /* 0x0007e2000c101126 */
[----:B-1----:R-:W-:Y:S02]  /*4900*/  IADD3 R4, P4, R4, R62, RZ ;  /* 0x0000003e04047210 */ /* 0x002fe40007f9e0ff */
[----:B------:R-:W-:-:S03]  /*4910*/  ISETP.LT.OR P2, PT, R3, 0x2, !P1 ;  /* 0x000000020300780c */ /* 0x000fc60004f41670 */
[----:B------:R-:W-:Y:S01]  /*4920*/  IMAD.X R5, R5, 0x1, R59, P4 ;  /* 0x0000000105057824 */ /* 0x000fe200020e063b */
[----:B------:R-:W-:-:S05]  /*4930*/  ISETP.LT.OR P4, PT, R3, 0x1, !P5 ;  /* 0x000000010300780c */ /* 0x000fca0006f81670 */
[----:B------:R-:W-:-:S04]  /*4940*/  @!P3 IMAD R9, R24, R19, RZ ;  /* 0x000000131809b224 */ /* 0x000fc800078e02ff */
[----:B------:R-:W-:Y:S01]  /*4950*/  @!P2 IMAD R25, R25, R19, RZ ;  /* 0x000000131919a224 */ /* 0x000fe200078e02ff */
[----:B------:R1:W-:Y:S03]  /*4960*/  @!P3 STG.E.U8 desc[UR38][R4.64], R9 ;  /* 0x000000090400b986 */ /* 0x0003e6000c101126 */
[----:B0-----:R-:W-:Y:S01]  /*4970*/  @!P4 IADD3 R6, P3, R4, R63, RZ ;  /* 0x0000003f0406c210 */ /* 0x001fe20007f7e0ff */
[----:B------:R4:W-:Y:S01]  /*4980*/  @!P2 STG.E.U8 desc[UR38][R4.64+0x1], R25 ;  /* 0x000001190400a986 */ /* 0x0009e2000c101126 */
[C---:B------:R-:W-:Y:S02]  /*4990*/  ISETP.LT.OR P2, PT, R3.reuse, 0x2, !P5 ;  /* 0x000000020300780c */ /* 0x040fe40006f41670 */
[----:B------:R-:W-:Y:S01]  /*49a0*/  ISETP.LT.OR P5, PT, R3, 0x9, !P5 ;  /* 0x000000090300780c */ /* 0x000fe20006fa1670 */
[----:B------:R-:W-:Y:S01]  /*49b0*/  @!P4 IMAD.X R7, R5, 0x1, R60, P3 ;  /* 0x000000010507c824 */ /* 0x000fe200018e063c */
[----:B------:R-:W-:-:S02]  /*49c0*/  ISETP.LT.OR P3, PT, R3, 0x9, !P1 ;  /* 0x000000090300780c */ /* 0x000fc40004f61670 */
[----:B------:R-:W-:Y:S01]  /*49d0*/  ISETP.LT.OR P1, PT, R3, 0xa, !P1 ;  /* 0x0000000a0300780c */ /* 0x000fe20004f21670 */
[----:B------:R-:W-:-:S05]  /*49e0*/  @!P4 IMAD R3, R26, R19, RZ ;  /* 0x000000131a03c224 */ /* 0x000fca00078e02ff */
[----:B------:R4:W-:Y:S01]  /*49f0*/  @!P4 STG.E.U8 desc[UR38][R6.64], R3 ;  /* 0x000000030600c986 */ /* 0x0009e2000c101126 */
[----:B--2---:R-:W-:Y:S01]  /*4a00*/  @!P2 IADD3 R12, P4, R4, R63, RZ ;  /* 0x0000003f040ca210 */ /* 0x004fe20007f9e0ff */
[-C--:B------:R-:W-:Y:S02]  /*4a10*/  @!P2 IMAD R27, R27, R19.reuse, RZ ;  /* 0x000000131b1ba224 */ /* 0x080fe400078e02ff */
[----:B------:R-:W-:Y:S02]  /*4a20*/  @!P5 IMAD R21, R30, R19, RZ ;  /* 0x000000131e15d224 */ /* 0x000fe400078e02ff */
[--C-:B------:R-:W-:Y:S01]  /*4a30*/  @!P2 IMAD.X R13, R5, 0x1, R60.reuse, P4 ;  /* 0x00000001050da824 */ /* 0x100fe200020e063c */
[----:B------:R-:W-:Y:S01]  /*4a40*/  @!P5 IADD3 R8, P4, R4, R63, RZ ;  /* 0x0000003f0408d210 */ /* 0x000fe20007f9e0ff */
[-C--:B---3--:R-:W-:Y:S02]  /*4a50*/  @!P3 IMAD R15, R28, R19.reuse, RZ ;  /* 0x000000131c0fb224 */ /* 0x088fe400078e02ff */
[----:B------:R-:W-:Y:S01]  /*4a60*/  @!P1 IMAD R29, R29, R19, RZ ;  /* 0x000000131d1d9224 */ /* 0x000fe200078e02ff */
[----:B------:R4:W-:Y:S01]  /*4a70*/  @!P2 STG.E.U8 desc[UR38][R12.64+0x1], R27 ;  /* 0x0000011b0c00a986 */ /* 0x0009e2000c101126 */
[----:B-1----:R-:W-:-:S03]  /*4a80*/  @!P5 IMAD.X R9, R5, 0x1, R60, P4 ;  /* 0x000000010509d824 */ /* 0x002fc600020e063c */
[----:B------:R4:W-:Y:S04]  /*4a90*/  @!P3 STG.E.U8 desc[UR38][R4.64+0x8], R15 ;  /* 0x0000080f0400b986 */ /* 0x0009e8000c101126 */
[----:B------:R4:W-:Y:S04]  /*4aa0*/  @!P1 STG.E.U8 desc[UR38][R4.64+0x9], R29 ;  /* 0x0000091d04009986 */ /* 0x0009e8000c101126 */
[----:B------:R4:W-:Y:S04]  /*4ab0*/  @!P5 STG.E.U8 desc[UR38][R8.64+0x8], R21 ;  /* 0x000008150800d986 */ /* 0x0009e8000c101126 */
[----:B------:R4:W-:Y:S02]  /*4ac0*/  @!P0 STG.E.U8 desc[UR38][R10.64+0x9], R31 ;  /* 0x0000091f0a008986 */ /* 0x0009e4000c101126 */
.L_x_92:
[----:B------:R-:W-:Y:S05]  /*4ad0*/  BSYNC B0 ;  /* 0x0000000000007941 */ /* 0x000fea0003800000 */
.L_x_28:
[----:B------:R-:W-:Y:S01]  /*4ae0*/  IADD3 R16, P0, R16, UR36, RZ ;  /* 0x0000002410107c10 */ /* 0x000fe2000ff1e0ff */
[----:B------:R-:W-:Y:S01]  /*4af0*/  ULDC.64 UR4, c[0x0][0x650] ;  /* 0x0001940000047ab9 */ /* 0x000fe20000000a00 */
[----:B----4-:R-:W-:Y:S01]  /*4b00*/  PRMT R3, RZ, 0x7610, R3 ;  /* 0x00007610ff037816 */ /* 0x010fe20000000003 */
[----:B------:R-:W-:Y:S01]  /*4b10*/  IMAD.MOV.U32 R70, RZ, RZ, -0x1 ;  /* 0xffffffffff467424 */ /* 0x000fe200078e00ff */
[----:B------:R-:W-:Y:S01]  /*4b20*/  IADD3.X R17, R17, UR42, RZ, P0, !PT ;  /* 0x0000002a11117c10 */ /* 0x000fe200087fe4ff */
[----:B------:R-:W-:Y:S01]  /*4b30*/  IMAD.MOV.U32 R71, RZ, RZ, -0x1 ;  /* 0xffffffffff477424 */ /* 0x000fe200078e00ff */
[----:B------:R-:W-:-:S04]  /*4b40*/  ISETP.GE.U32.AND P0, PT, R16, UR4, PT ;  /* 0x0000000410007c0c */ /* 0x000fc8000bf06070 */
[----:B------:R-:W-:-:S13]  /*4b50*/  ISETP.GE.U32.AND.EX P0, PT, R17, UR5, PT, P0 ;  /* 0x0000000511007c0c */ /* 0x000fda000bf06100 */
[----:B------:R-:W-:Y:S05]  /*4b60*/  @P0 BRA `(.L_x_93) ;  /* 0x0000000400500947 */ /* 0x000fea0003800000 */
[----:B------:R-:W2:Y:S01]  /*4b70*/  LDC.64 R10, c[0x0][0x628] ;  /* 0x00018a00ff0a7b82 */ /* 0x000ea20000000a00 */
[----:B-1----:R-:W1:Y:S01]  /*4b80*/  S2R R20, SR_CTAID.X ;  /* 0x0000000000147919 */ /* 0x002e620000002500 */
[----:B0-----:R-:W-:Y:S02]  /*4b90*/  IMAD.MOV.U32 R8, RZ, RZ, R16 ;  /* 0x000000ffff087224 */ /* 0x001fe400078e0010 */
[----:B------:R-:W-:Y:S01]  /*4ba0*/  IMAD.MOV.U32 R9, RZ, RZ, R17 ;  /* 0x000000ffff097224 */ /* 0x000fe200078e0011 */
[----:B------:R-:W0:Y:S03]  /*4bb0*/  S2R R21, SR_CTAID.Y ;  /* 0x0000000000157919 */ /* 0x000e260000002600 */
[----:B------:R-:W3:Y:S08]  /*4bc0*/  LDC R0, c[0x0][0x630] ;  /* 0x00018c00ff007b82 */ /* 0x000ef00000000800 */
[----:B------:R-:W4:Y:S01]  /*4bd0*/  LDC.64 R14, c[0x0][0x620] ;  /* 0x00018800ff0e7b82 */ /* 0x000f220000000a00 */
[----:B--2---:R-:W-:-:S04]  /*4be0*/  ISETP.NE.U32.AND P0, PT, R10, RZ, PT ;  /* 0x000000ff0a00720c */ /* 0x004fc80003f05070 */
[----:B------:R-:W-:-:S13]  /*4bf0*/  ISETP.NE.AND.EX P0, PT, R11, RZ, PT, P0 ;  /* 0x000000ff0b00720c */ /* 0x000fda0003f05300 */
[----:B01-34-:R-:W-:Y:S05]  /*4c00*/  @!P0 BRA `(.L_x_94) ;  /* 0x0000000000288947 */ /* 0x01bfea0003800000 */
        /* <DEDUP_REMOVED lines=10> */
.L_x_94:
[----:B------:R-:W0:Y:S01]  /*4cb0*/  LDC.64 R28, c[0x0][0x640] ;  /* 0x00019000ff1c7b82 */ /* 0x000e220000000a00 */
[-CC-:B------:R-:W-:Y:S01]  /*4cc0*/  SHF.R.U64 R71, R8, R0.reuse, R9.reuse ;  /* 0x0000000008477219 */ /* 0x180fe20000001209 */
[----:B------:R-:W-:Y:S01]  /*4cd0*/  ULDC UR4, c[0x0][0x150] ;  /* 0x0000540000047ab9 */ /* 0x000fe20000000800 */
[----:B------:R-:W-:Y:S02]  /*4ce0*/  SHF.R.U32.HI R0, RZ, R0, R9 ;  /* 0x00000000ff007219 */ /* 0x000fe40000011609 */
[----:B------:R-:W-:Y:S02]  /*4cf0*/  IADD3 R3, P0, RZ, -R71, RZ ;  /* 0x80000047ff037210 */ /* 0x000fe40007f1e0ff */
[----:B------:R-:W-:Y:S01]  /*4d00*/  I2FP.F32.U32 R7, R20 ;  /* 0x0000001400077245 */ /* 0x000fe20000201000 */
[----:B------:R-:W1:Y:S02]  /*4d10*/  LDC R6, c[0x0][0x618] ;  /* 0x00018600ff067b82 */ /* 0x000e640000000800 */
[----:B------:R-:W-:-:S02]  /*4d20*/  IMAD.X R5, RZ, RZ, ~R0, P0 ;  /* 0x000000ffff057224 */ /* 0x000fc400000e0e00 */
[----:B------:R-:W-:Y:S01]  /*4d30*/  FMUL R7, R7, UR4 ;  /* 0x0000000407077c20 */ /* 0x000fe20008400000 */
[----:B------:R-:W-:Y:S01]  /*4d40*/  ULDC UR4, c[0x0][0x154] ;  /* 0x0000550000047ab9 */ /* 0x000fe20000000800 */
[-C--:B------:R-:W-:Y:S02]  /*4d50*/  IMAD R0, R5, R14.reuse, RZ ;  /* 0x0000000e05007224 */ /* 0x080fe400078e02ff */
[----:B------:R-:W2:Y:S01]  /*4d60*/  LDC R8, c[0x0][0x608] ;  /* 0x00018200ff087b82 */ /* 0x000ea20000000800 */
[C---:B------:R-:W-:Y:S01]  /*4d70*/  IMAD.WIDE.U32 R4, R3.reuse, R14, R16 ;  /* 0x0000000e03047225 */ /* 0x040fe200078e0010 */
[----:B------:R-:W3:Y:S03]  /*4d80*/  F2I.U32.TRUNC.NTZ R7, R7 ;  /* 0x0000000700077305 */ /* 0x000ee6000020f000 */
[----:B------:R-:W-:Y:S01]  /*4d90*/  IMAD R3, R3, R15, R0 ;  /* 0x0000000f03037224 */ /* 0x000fe200078e0200 */
[----:B------:R-:W-:-:S02]  /*4da0*/  I2FP.F32.U32 R0, R21 ;  /* 0x0000001500007245 */ /* 0x000fc40000201000 */
[----:B------:R-:W4:Y:S01]  /*4db0*/  LDC R26, c[0x0][0x658] ;  /* 0x00019600ff1a7b82 */ /* 0x000f220000000800 */
[----:B------:R-:W-:Y:S01]  /*4dc0*/  IMAD.IADD R3, R5, 0x1, R3 ;  /* 0x0000000105037824 */ /* 0x000fe200078e0203 */
[----:B0-----:R-:W-:Y:S01]  /*4dd0*/  ISETP.NE.U32.AND P0, PT, R28, RZ, PT ;  /* 0x000000ff1c00720c */ /* 0x001fe20003f05070 */
[----:B------:R-:W-:-:S03]  /*4de0*/  FMUL R0, R0, UR4 ;  /* 0x0000000400007c20 */ /* 0x000fc60008400000 */
[----:B------:R-:W-:Y:S01]  /*4df0*/  ISETP.NE.AND.EX P0, PT, R29, RZ, PT, P0 ;  /* 0x000000ff1d00720c */ /* 0x000fe20003f05300 */
[----:B------:R0:W0:Y:S01]  /*4e00*/  F2I.U32.TRUNC.NTZ R14, R0 ;  /* 0x00000000000e7305 */ /* 0x000022000020f000 */
[----:B------:R-:W0:Y:S01]  /*4e10*/  LDC R9, c[0x0][0x144] ;  /* 0x00005100ff097b82 */ /* 0x000e220000000800 */
[-C--:B-1----:R-:W-:Y:S01]  /*4e20*/  SHF.R.U64 R10, R4, R6.reuse, R3 ;  /* 0x00000006040a7219 */ /* 0x082fe20000001203 */
[----:B---3--:R-:W-:Y:S01]  /*4e30*/  IMAD.MOV R7, RZ, RZ, -R7 ;  /* 0x000000ffff077224 */ /* 0x008fe200078e0a07 */
[----:B------:R-:W-:-:S05]  /*4e40*/  SHF.R.U32.HI R3, RZ, R6, R3 ;  /* 0x00000006ff037219 */ /* 0x000fca0000011603 */
[----:B------:R-:W1:Y:S01]  /*4e50*/  LDC R24, c[0x0][0x148] ;  /* 0x00005200ff187b82 */ /* 0x000e620000000800 */
[-CC-:B--2---:R-:W-:Y:S02]  /*4e60*/  SHF.R.U64 R12, R10, R8.reuse, R3.reuse ;  /* 0x000000080a0c7219 */ /* 0x184fe40000001203 */
[----:B------:R-:W-:-:S05]  /*4e70*/  SHF.R.U32.HI R3, RZ, R8, R3 ;  /* 0x00000008ff037219 */ /* 0x000fca0000011603 */
[----:B------:R-:W2:Y:S01]  /*4e80*/  LDC R15, c[0x0][0x600] ;  /* 0x00018000ff0f7b82 */ /* 0x000ea20000000800 */
[-CC-:B----4-:R-:W-:Y:S02]  /*4e90*/  SHF.R.U64 R13, R12, R26.reuse, R3.reuse ;  /* 0x0000001a0c0d7219 */ /* 0x190fe40000001203 */
[----:B------:R-:W-:-:S03]  /*4ea0*/  SHF.R.U32.HI R5, RZ, R26, R3 ;  /* 0x0000001aff057219 */ /* 0x000fc60000011603 */
[----:B------:R-:W-:Y:S02]  /*4eb0*/  IMAD.MOV.U32 R4, RZ, RZ, R13 ;  /* 0x000000ffff047224 */ /* 0x000fe400078e000d */
[----:B------:R-:W3:Y:S01]  /*4ec0*/  LDC R27, c[0x0][0x648] ;  /* 0x00019200ff1b7b82 */ /* 0x000ee20000000800 */
[----:B0-----:R-:W-:-:S07]  /*4ed0*/  IMAD R25, R9, R7, R20 ;  /* 0x0000000709197224 */ /* 0x001fce00078e0214 */
[----:B------:R-:W0:Y:S08]  /*4ee0*/  LDC R30, c[0x0][0x638] ;  /* 0x00018e00ff1e7b82 */ /* 0x000e300000000800 */
[----:B------:R-:W4:Y:S01]  /*4ef0*/  LDC R31, c[0x0][0x610] ;  /* 0x00018400ff1f7b82 */ /* 0x000f220000000800 */
[----:B-1----:R-:W-:Y:S05]  /*4f00*/  @!P0 BRA `(.L_x_95) ;  /* 0x0000000000288947 */ /* 0x002fea0003800000 */
        /* <DEDUP_REMOVED lines=10> */
.L_x_95:
[----:B------:R-:W-:Y:S01]  /*4fb0*/  ISETP.NE.AND P0, PT, R2, 0x1, PT ;  /* 0x000000010200780c */ /* 0x000fe20003f05270 */
[----:B------:R-:W-:Y:S01]  /*4fc0*/  IMAD.MOV R14, RZ, RZ, -R14 ;  /* 0x000000ffff0e7224 */ /* 0x000fe200078e0a0e */
[----:B---3--:R-:W-:Y:S01]  /*4fd0*/  SHF.R.U64 R0, R4, R27, R5 ;  /* 0x0000001b04007219 */ /* 0x008fe20000001205 */
[----:B--2---:R-:W-:Y:S01]  /*4fe0*/  VIADD R5, R15, 0xffffffff ;  /* 0xffffffff0f057836 */ /* 0x004fe20000000000 */
[----:B------:R-:W-:-:S03]  /*4ff0*/  LOP3.LUT R3, R12, R67, RZ, 0xc0, !PT ;  /* 0x000000430c037212 */ /* 0x000fc600078ec0ff */
[----:B------:R-:W-:Y:S01]  /*5000*/  IMAD.MOV R4, RZ, RZ, -R0 ;  /* 0x000000ffff047224 */ /* 0x000fe200078e0a00 */
[----:B------:R-:W-:Y:S01]  /*5010*/  LOP3.LUT R10, R10, R5, RZ, 0xc0, !PT ;  /* 0x000000050a0a7212 */ /* 0x000fe200078ec0ff */
[----:B------:R-:W-:Y:S02]  /*5020*/  IMAD R0, R58, R0, R3 ;  /* 0x000000003a007224 */ /* 0x000fe400078e0203 */
[----:B0-----:R-:W-:Y:S02]  /*5030*/  IMAD R3, R4, R30, R13 ;  /* 0x0000001e04037224 */ /* 0x001fe400078e020d */
[----:B------:R-:W-:Y:S02]  /*5040*/  @P0 IMAD R25, R24, R14, R21 ;  /* 0x0000000e18190224 */ /* 0x000fe400078e0215 */
[----:B------:R-:W-:Y:S02]  /*5050*/  IMAD R5, R3, R15, R10 ;  /* 0x0000000f03057224 */ /* 0x000fe400078e020a */
[----:B----4-:R-:W-:-:S02]  /*5060*/  IMAD R0, R0, R31, R25 ;  /* 0x0000001f00007224 */ /* 0x010fc400078e0219 */
[----:B------:R-:W-:-:S03]  /*5070*/  IMAD.MOV.U32 R4, RZ, RZ, 0x1 ;  /* 0x00000001ff047424 */ /* 0x000fc600078e00ff */
[----:B------:R-:W-:Y:S02]  /*5080*/  SEL R70, R5, R0, !P0 ;  /* 0x0000000005467207 */ /* 0x000fe40004000000 */
[----:B------:R-:W-:Y:S02]  /*5090*/  PRMT R3, R4, 0x7610, R3 ;  /* 0x0000761004037816 */ /* 0x000fe40000000003 */
[----:B------:R-:W-:-:S07]  /*50a0*/  SEL R0, R0, R5, !P0 ;  /* 0x0000000500007207 */ /* 0x000fce0004000000 */
.L_x_93:
[----:B------:R-:W-:Y:S01]  /*50b0*/  LOP3.LUT P0, RZ, R3, 0xff, RZ, 0xc0, !PT ;  /* 0x000000ff03ff7812 */ /* 0x000fe2000780c0ff */
[----:B------:R-:W-:-:S12]  /*50c0*/  IMAD.MOV.U32 R73, RZ, RZ, R0 ;  /* 0x000000ffff497224 */ /* 0x000fd800078e0000 */
[----:B------:R-:W-:Y:S05]  /*50d0*/  @P0 BRA `(.L_x_96) ;  /* 0xffffffc000340947 */ /* 0x000fea000383ffff */
[----:B------:R-:W-:Y:S05]  /*50e0*/  EXIT ;  /* 0x000000000000794d */ /* 0x000fea0003800000 */
.L_x_3:
        /* <DEDUP_REMOVED lines=26> */
.L_x_98:
[--C-:B------:R-:W-:Y:S01]  /*5290*/  SHF.R.U64 R14, R12, R20, R13.reuse ;  /* 0x000000140c0e7219 */ /* 0x100fe2000000120d */
[----:B------:R-:W0:Y:S01]  /*52a0*/  LDC R24, c[0x0][0x618] ;  /* 0x00018600ff187b82 */ /* 0x000e220000000800 */
[----:B------:R-:W-:Y:S01]  /*52b0*/  I2FP.F32.U32 R8, R6 ;  /* 0x0000000600087245 */ /* 0x000fe20000201000 */
[----:B------:R-:W-:Y:S01]  /*52c0*/  ULDC UR4, c[0x0][0x150] ;  /* 0x0000540000047ab9 */ /* 0x000fe20000000800 */
[----:B------:R-:W-:Y:S02]  /*52d0*/  SHF.R.U32.HI R7, RZ, R20, R13 ;  /* 0x00000014ff077219 */ /* 0x000fe4000001160d */
[----:B------:R-:W-:Y:S01]  /*52e0*/  IADD3 R11, P0, RZ, -R14, RZ ;  /* 0x8000000eff0b7210 */ /* 0x000fe20007f1e0ff */
[----:B------:R-:W-:Y:S01]  /*52f0*/  FMUL R13, R8, UR4 ;  /* 0x00000004080d7c20 */ /* 0x000fe20008400000 */
[----:B------:R-:W-:Y:S01]  /*5300*/  ULDC UR4, c[0x0][0x154] ;  /* 0x0000550000047ab9 */ /* 0x000fe20000000800 */
[----:B------:R-:W1:Y:S02]  /*5310*/  LDC.64 R26, c[0x0][0x640] ;  /* 0x00019000ff1a7b82 */ /* 0x000e640000000a00 */
[----:B------:R-:W-:-:S02]  /*5320*/  IMAD.X R7, RZ, RZ, ~R7, P0 ;  /* 0x000000ffff077224 */ /* 0x000fc400000e0e07 */
[----:B------:R-:W2:Y:S01]  /*5330*/  F2I.U32.TRUNC.NTZ R13, R13 ;  /* 0x0000000d000d7305 */ /* 0x000ea2000020f000 */
[----:B------:R-:W-:-:S03]  /*5340*/  IMAD.WIDE.U32 R8, R11, R22, R16 ;  /* 0x000000160b087225 */ /* 0x000fc600078e0010 */
[----:B------:R-:W3:Y:S01]  /*5350*/  LDC R15, c[0x0][0x144] ;  /* 0x00005100ff0f7b82 */ /* 0x000ee20000000800 */
[----:B------:R-:W-:-:S04]  /*5360*/  IMAD R10, R7, R22, RZ ;  /* 0x00000016070a7224 */ /* 0x000fc800078e02ff */
[----:B------:R-:W-:Y:S02]  /*5370*/  IMAD R7, R11, R23, R10 ;  /* 0x000000170b077224 */ /* 0x000fe400078e020a */
[----:B------:R-:W-:Y:S01]  /*5380*/  IMAD.MOV.U32 R10, RZ, RZ, -0x1 ;  /* 0xffffffffff0a7424 */ /* 0x000fe200078e00ff */
[----:B------:R-:W4:Y:S01]  /*5390*/  LDC R20, c[0x0][0x608] ;  /* 0x00018200ff147b82 */ /* 0x000f220000000800 */
[----:B------:R-:W-:Y:S01]  /*53a0*/  IMAD.IADD R7, R9, 0x1, R7 ;  /* 0x0000000109077824 */ /* 0x000fe200078e0207 */
[----:B------:R-:W-:-:S04]  /*53b0*/  I2FP.F32.U32 R9, R5 ;  /* 0x0000000500097245 */ /* 0x000fc80000201000 */
[-C--:B0-----:R-:W-:Y:S01]  /*53c0*/  SHF.R.U64 R12, R8, R24.reuse, R7 ;  /* 0x00000018080c7219 */ /* 0x081fe20000001207 */
[----:B--2---:R-:W-:Y:S01]  /*53d0*/  IMAD.MOV R8, RZ, RZ, -R13 ;  /* 0x000000ffff087224 */ /* 0x004fe200078e0a0d */
[----:B------:R-:W0:Y:S01]  /*53e0*/  LDC R11, c[0x0][0x658] ;  /* 0x00019600ff0b7b82 */ /* 0x000e220000000800 */
[----:B-1----:R-:W-:Y:S01]  /*53f0*/  ISETP.NE.U32.AND P0, PT, R26, RZ, PT ;  /* 0x000000ff1a00720c */ /* 0x002fe20003f05070 */
[----:B------:R-:W-:Y:S01]  /*5400*/  FMUL R9, R9, UR4 ;  /* 0x0000000409097c20 */ /* 0x000fe20008400000 */
[----:B------:R-:W-:Y:S02]  /*5410*/  SHF.R.U32.HI R7, RZ, R24, R7 ;  /* 0x00000018ff077219 */ /* 0x000fe40000011607 */
[----:B------:R-:W-:-:S03]  /*5420*/  ISETP.NE.AND.EX P0, PT, R27, RZ, PT, P0 ;  /* 0x000000ff1b00720c */ /* 0x000fc60003f05300 */
[----:B------:R-:W1:Y:S01]  /*5430*/  LDC R22, c[0x0][0x148] ;  /* 0x00005200ff167b82 */ /* 0x000e620000000800 */
[----:B---3--:R-:W-:Y:S02]  /*5440*/  IMAD R23, R15, R8, R6 ;  /* 0x000000080f177224 */ /* 0x008fe400078e0206 */
[----:B------:R-:W-:-:S05]  /*5450*/  IMAD.MOV.U32 R8, RZ, RZ, 0x1 ;  /* 0x00000001ff087424 */ /* 0x000fca00078e00ff */
[----:B------:R-:W2:Y:S01]  /*5460*/  LDC R21, c[0x0][0x600] ;  /* 0x00018000ff157b82 */ /* 0x000ea20000000800 */
[-CC-:B----4-:R-:W-:Y:S02]  /*5470*/  SHF.R.U64 R15, R12, R20.reuse, R7.reuse ;  /* 0x000000140c0f7219 */ /* 0x190fe40000001207 */
[----:B------:R-:W-:Y:S02]  /*5480*/  SHF.R.U32.HI R6, RZ, R20, R7 ;  /* 0x00000014ff067219 */ /* 0x000fe40000011607 */
[----:B------:R3:W4:Y:S03]  /*5490*/  F2I.U32.TRUNC.NTZ R20, R9 ;  /* 0x0000000900147305 */ /* 0x000726000020f000 */
[----:B------:R-:W1:Y:S01]  /*54a0*/  LDC R25, c[0x0][0x648] ;  /* 0x00019200ff197b82 */ /* 0x000e620000000800 */
[-C--:B0-----:R-:W-:Y:S02]  /*54b0*/  SHF.L.U32 R10, R10, R11.reuse, RZ ;  /* 0x0000000b0a0a7219 */ /* 0x081fe400000006ff */
[----:B------:R-:W-:-:S02]  /*54c0*/  SHF.R.U64 R19, R15, R11, R6 ;  /* 0x0000000b0f137219 */ /* 0x000fc40000001206 */
[-C--:B------:R-:W-:Y:S02]  /*54d0*/  SHF.R.U32.HI R7, RZ, R11.reuse, R6 ;  /* 0x0000000bff077219 */ /* 0x080fe40000011606 */
[----:B------:R-:W-:Y:S01]  /*54e0*/  SHF.L.U32 R24, R8, R11, RZ ;  /* 0x0000000b08187219 */ /* 0x000fe200000006ff */
[----:B------:R-:W0:Y:S01]  /*54f0*/  LDC R28, c[0x0][0x638] ;  /* 0x00018e00ff1c7b82 */ /* 0x000e220000000800 */
[----:B------:R-:W-:Y:S02]  /*5500*/  LOP3.LUT R30, RZ, R10, RZ, 0x33, !PT ;  /* 0x0000000aff1e7212 */ /* 0x000fe400078e33ff */
[----:B------:R-:W-:-:S05]  /*5510*/  MOV R6, R19 ;  /* 0x0000001300067202 */ /* 0x000fca0000000f00 */
[----:B------:R-:W0:Y:S01]  /*5520*/  LDC R29, c[0x0][0x610] ;  /* 0x00018400ff1d7b82 */ /* 0x000e220000000800 */
[----:B---34-:R-:W-:Y:S05]  /*5530*/  @!P0 BRA `(.L_x_99) ;  /* 0x0000000000288947 */ /* 0x018fea0003800000 */
[----:B------:R-:W3:Y:S02]  /*5540*/  LDC R6, c[0x0][0x64c] ;  /* 0x00019300ff067b82 */ /* 0x000ee40000000800 */
[----:B---3--:R-:W-:-:S05]  /*5550*/  IADD3 R11, P0, R19, R6, RZ ;  /* 0x00000006130b7210 */ /* 0x008fca0007f1e0ff */
        /* <DEDUP_REMOVED lines=8> */
.L_x_99:
[----:B------:R-:W-:Y:S01]  /*55e0*/  ISETP.NE.AND P0, PT, R2, 0x1, PT ;  /* 0x000000010200780c */ /* 0x000fe20003f05270 */
[----:B--2---:R-:W-:Y:S01]  /*55f0*/  VIADD R9, R21, 0xffffffff ;  /* 0xffffffff15097836 */ /* 0x004fe20000000000 */
[----:B-1----:R-:W-:Y:S01]  /*5600*/  SHF.R.U64 R7, R6, R25, R7 ;  /* 0x0000001906077219 */ /* 0x002fe20000001207 */
[----:B------:R-:W-:Y:S01]  /*5610*/  IMAD.MOV R20, RZ, RZ, -R20 ;  /* 0x000000ffff147224 */ /* 0x000fe200078e0a14 */
[----:B------:R-:W-:Y:S02]  /*5620*/  LOP3.LUT R6, R15, R30, RZ, 0xc0, !PT ;  /* 0x0000001e0f067212 */ /* 0x000fe400078ec0ff */
[----:B------:R-:W-:Y:S01]  /*5630*/  LOP3.LUT R12, R12, R9, RZ, 0xc0, !PT ;  /* 0x000000090c0c7212 */ /* 0x000fe200078ec0ff */
[----:B------:R-:W-:Y:S02]  /*5640*/  IMAD.MOV R8, RZ, RZ, -R7 ;  /* 0x000000ffff087224 */ /* 0x000fe400078e0a07 */
[----:B------:R-:W-:Y:S02]  /*5650*/  IMAD R6, R24, R7, R6 ;  /* 0x0000000718067224 */ /* 0x000fe400078e0206 */
[----:B------:R-:W-:-:S02]  /*5660*/  IMAD.MOV.U32 R9, RZ, RZ, 0x1 ;  /* 0x00000001ff097424 */ /* 0x000fc400078e00ff */
[----:B------:R-:W-:Y:S02]  /*5670*/  @P0 IMAD R23, R22, R20, R5 ;  /* 0x0000001416170224 */ /* 0x000fe400078e0205 */
[----:B0-----:R-:W-:Y:S02]  /*5680*/  IMAD R5, R8, R28, R19 ;  /* 0x0000001c08057224 */ /* 0x001fe400078e0213 */
[----:B------:R-:W-:Y:S02]  /*5690*/  IMAD R19, R6, R29, R23 ;  /* 0x0000001d06137224 */ /* 0x000fe400078e0217 */
[----:B------:R-:W-:Y:S02]  /*56a0*/  IMAD R6, R5, R21, R12 ;  /* 0x0000001505067224 */ /* 0x000fe400078e020c */
[----:B------:R-:W-:-:S03]  /*56b0*/  IMAD.MOV.U32 R8, RZ, RZ, R14 ;  /* 0x000000ffff087224 */ /* 0x000fc600078e000e */
[----:B------:R-:W-:Y:S02]  /*56c0*/  SEL R20, R6, R19, !P0 ;  /* 0x0000001306147207 */ /* 0x000fe40004000000 */
[----:B------:R-:W-:-:S07]  /*56d0*/  SEL R19, R19, R6, !P0 ;  /* 0x0000000613137207 */ /* 0x000fce0004000000 */
.L_x_97:
[----:B------:R-:W-:-:S08]  /*56e0*/  NOP ;  /* 0x0000000000007918 */ /* 0x000fd00000000000 */
[----:B------:R-:W0:-:S00]  /*56f0*/  USETMAXREG.DEALLOC.CTAPOOL 0x28 ;  /* 0x00000028000079c8 */ /* 0x000e0000080e0500 */
[----:B0-----:R-:W-:-:S13]  /*5700*/  ISETP.NE.AND P0, PT, R0, RZ, PT ;  /* 0x000000ff0000720c */ /* 0x001fda0003f05270 */
[----:B------:R-:W-:Y:S05]  /*5710*/  @P0 EXIT ;  /* 0x000000000000094d */ /* 0x000fea0003800000 */
[----:B------:R-:W-:Y:S01]  /*5720*/  LOP3.LUT P0, RZ, R9, 0xff, RZ, 0xc0, !PT ;  /* 0x000000ff09ff7812 */ /* 0x000fe2000780c0ff */
[----:B------:R-:W-:Y:S02]  /*5730*/  IMAD.MOV.U32 R0, RZ, RZ, 0x1 ;  /* 0x00000001ff007424 */ /* 0x000fe400078e00ff */
[----:B------:R-:W-:-:S10]  /*5740*/  IMAD.MOV.U32 R12, RZ, RZ, RZ ;  /* 0x000000ffff0c7224 */ /* 0x000fd400078e00ff */
[----:B------:R-:W-:Y:S05]  /*5750*/  @!P0 BRA `(.L_x_100) ;  /* 0x0000000c00148947 */ /* 0x000fea0003800000 */
[----:B------:R-:W0:Y:S01]  /*5760*/  LDC R0, c[0x0][0x28c] ;  /* 0x0000a300ff007b82 */ /* 0x000e220000000800 */
[----:B------:R-:W-:Y:S01]  /*5770*/  LOP3.LUT P0, RZ, R3, 0x1f, RZ, 0xc0, !PT ;  /* 0x0000001f03ff7812 */ /* 0x000fe2000780c0ff */
[----:B------:R-:W-:Y:S01]  /*5780*/  ULDC UR5, c[0x0][0x658] ;  /* 0x0001960000057ab9 */ /* 0x000fe20000000800 */
[----:B------:R-:W-:Y:S01]  /*5790*/  UMOV UR6, 0xffffffff ;  /* 0xffffffff00067882 */ /* 0x000fe20000000000 */
[----:B------:R-:W-:Y:S01]  /*57a0*/  BSSY B0, `(.L_x_100) ;  /* 0x00000c0000007945 */ /* 0x000fe20003800000 */
[----:B------:R-:W-:Y:S01]  /*57b0*/  USHF.L.U32 UR6, UR6, UR5, URZ ;  /* 0x0000000506067299 */ /* 0x000fe2000800063f */
[C---:B------:R-:W-:Y:S01]  /*57c0*/  ISETP.NE.AND P2, PT, R4.reuse, RZ, PT ;  /* 0x000000ff0400720c */ /* 0x040fe20003f45270 */
[----:B------:R-:W-:Y:S01]  /*57d0*/  IMAD.MOV.U32 R13, RZ, RZ, 0x1 ;  /* 0x00000001ff0d7424 */ /* 0x000fe200078e00ff */
[----:B------:R-:W-:Y:S01]  /*57e0*/  ISETP.NE.OR P0, PT, R4, RZ, !P0 ;  /* 0x000000ff0400720c */ /* 0x000fe20004705670 */
[----:B------:R-:W-:Y:S01]  /*57f0*/  IMAD.MOV.U32 R12, RZ, RZ, RZ ;  /* 0x000000ffff0c7224 */ /* 0x000fe200078e00ff */
[----:B------:R-:W-:Y:S01]  /*5800*/  LOP3.LUT R11, R18, 0x2, RZ, 0xfc, !PT ;  /* 0x00000002120b7812 */ /* 0x000fe200078efcff */
[----:B------:R-:W-:Y:S01]  /*5810*/  ULDC UR4, c[0x0][0x600] ;  /* 0x0001800000047ab9 */ /* 0x000fe20000000800 */
[----:B------:R-:W-:Y:S01]  /*5820*/  UMOV UR7, 0x1 ;  /* 0x0000000100077882 */ /* 0x000fe20000000000 */
[----:B------:R-:W-:-:S02]  /*5830*/  UIADD3 UR15, UR4, -0x1, URZ ;  /* 0xffffffff040f7890 */ /* 0x000fc4000fffe03f */
[----:B------:R-:W-:Y:S02]  /*5840*/  USHF.L.U32 UR17, UR7, UR5, URZ ;  /* 0x0000000507117299 */ /* 0x000fe4000800063f */
[----:B------:R-:W-:Y:S01]  /*5850*/  ULOP3.LUT UR16, URZ, UR6, URZ, 0x33, !UPT ;  /* 0x000000063f107292 */ /* 0x000fe2000f8e333f */
[----:B------:R-:W-:Y:S01]  /*5860*/  ULDC.64 UR20, c[0x0][0x198] ;  /* 0x0000660000147ab9 */ /* 0x000fe20000000a00 */
[----:B0-----:R-:W-:-:S05]  /*5870*/  VIADD R0, R0, 0x7f ;  /* 0x0000007f00007836 */ /* 0x001fca0000000000 */
[----:B------:R-:W-:-:S04]  /*5880*/  SHF.R.S32.HI R3, RZ, 0x1f, R0 ;  /* 0x0000001fff037819 */ /* 0x000fc80000011400 */
[----:B------:R-:W-:Y:S01]  /*5890*/  LEA.HI R3, R3, R0, RZ, 0x7 ;  /* 0x0000000003037211 */ /* 0x000fe200078f38ff */
[----:B------:R-:W-:-:S03]  /*58a0*/  IMAD.MOV.U32 R0, RZ, RZ, 0x1 ;  /* 0x00000001ff007424 */ /* 0x000fc600078e00ff */
[----:B------:R-:W-:-:S05]  /*58b0*/  SHF.R.S32.HI R3, RZ, 0x7, R3 ;  /* 0x00000007ff037819 */ /* 0x000fca0000011403 */
[----:B------:R-:W-:-:S07]  /*58c0*/  VIADD R10, R3, 0x1 ;  /* 0x00000001030a7836 */ /* 0x000fce0000000000 */
.L_x_112:
[----:B------:R-:W-:-:S03]  /*58d0*/  UMOV UR4, 0xffffffff ;  /* 0xffffffff00047882 */ /* 0x000fc60000000000 */
[----:B------:R-:W-:Y:S05]  /*58e0*/  BRA.DIV UR4, `(.L_x_101) ;  /* 0x0000000e04747947 */ /* 0x000fea000b800000 */
[----:B------:R-:W-:-:S13]  /*58f0*/  ELECT P6, URZ, PT ;  /* 0x00000000003f782f */ /* 0x000fda00038c0000 */
.L_x_122:
[----:B------:R-:W0:Y:S01]  /*5900*/  LDC R4, c[0x0][0x28c] ;  /* 0x0000a300ff047b82 */ /* 0x000e220000000800 */
[----:B------:R-:W-:Y:S01]  /*5910*/  BSSY B1, `(.L_x_102) ;  /* 0x0000037000017945 */ /* 0x000fe20003800000 */
[----:B0-----:R-:W-:-:S13]  /*5920*/  ISETP.LT.OR P6, PT, R4, 0x1, !P6 ;  /* 0x000000010400780c */ /* 0x001fda00077c1670 */
[----:B------:R-:W-:Y:S05]  /*5930*/  @P6 BRA `(.L_x_103) ;  /* 0x0000000000d06947 */ /* 0x000fea0003800000 */
[----:B------:R-:W-:Y:S02]  /*5940*/  IMAD.SHL.U32 R20, R20, 0x10, RZ ;  /* 0x0000001014147824 */ /* 0x000fe400078e00ff */
[----:B------:R-:W-:Y:S02]  /*5950*/  IMAD.SHL.U32 R19, R19, 0x200, RZ ;  /* 0x0000020013137824 */ /* 0x000fe400078e00ff */
[----:B------:R-:W-:Y:S02]  /*5960*/  IMAD.MOV.U32 R21, RZ, RZ, RZ ;  /* 0x000000ffff157224 */ /* 0x000fe400078e00ff */
[----:B------:R-:W-:Y:S02]  /*5970*/  IMAD.MOV.U32 R4, RZ, RZ, R10 ;  /* 0x000000ffff047224 */ /* 0x000fe400078e000a */
[----:B------:R-:W-:Y:S02]  /*5980*/  IMAD.MOV.U32 R5, RZ, RZ, R0 ;  /* 0x000000ffff057224 */ /* 0x000fe400078e0000 */
[----:B------:R-:W-:-:S07]  /*5990*/  IMAD.MOV.U32 R6, RZ, RZ, R12 ;  /* 0x000000ffff067224 */ /* 0x000fce00078e000c */
.L_x_107:
[----:B------:R-:W0:Y:S01]  /*59a0*/  S2R R14, SR_CgaCtaId ;  /* 0x00000000000e7919 */ /* 0x000e220000008800 */
[----:B------:R-:W-:Y:S01]  /*59b0*/  MOV R7, 0x400 ;  /* 0x0000040000077802 */ /* 0x000fe20000000f00 */
[----:B------:R-:W1:Y:S03]  /*59c0*/  @!P2 LDC R9, c[0x0][0x500] ;  /* 0x00014000ff09ab82 */ /* 0x000e660000000800 */
[----:B0-----:R-:W-:Y:S02]  /*59d0*/  LEA R15, R14, R7, 0x18 ;  /* 0x000000070e0f7211 */ /* 0x001fe400078ec0ff */
[----:B------:R-:W-:-:S03]  /*59e0*/  SHF.L.U32 R7, R5, 0x1f, RZ ;  /* 0x0000001f05077819 */ /* 0x000fc600000006ff */
[----:B------:R-:W-:-:S04]  /*59f0*/  IMAD R14, R6, 0x8, R15 ;  /* 0x00000008060e7824 */ /* 0x000fc800078e020f */
[----:B------:R-:W0:Y:S02]  /*5a00*/  SYNCS.PHASECHK.TRANS64.TRYWAIT P1, [R14+URZ+0x18], R7 ;  /* 0x000018070e0075a7 */ /* 0x000e24000802017f */
[----:B01----:R-:W-:Y:S05]  /*5a10*/  @!P1 BRA `(.L_x_104) ;  /* 0x0000000c00489947 */ /* 0x003fea0003800000 */
.L_x_123:
[----:B0-----:R-:W-:Y:S01]  /*5a20*/  PRMT R7, R11, 0x9910, RZ ;  /* 0x000099100b077816 */ /* 0x001fe200000000ff */
[----:B------:R0:W-:Y:S03]  /*5a30*/  @!P2 SYNCS.ARRIVE.TRANS64 RZ, [R14+URZ], R9 ;  /* 0x000000090effa9a7 */ /* 0x0001e6000800003f */
[----:B------:R-:W-:-:S13]  /*5a40*/  ISETP.NE.AND P1, PT, R7, 0x2, PT ;  /* 0x000000020700780c */ /* 0x000fda0003f25270 */
[----:B0-----:R-:W-:Y:S05]  /*5a50*/  @P1 BRA `(.L_x_105) ;  /* 0x0000000000041947 */ /* 0x001fea0003800000 */
[----:B------:R-:W-:Y:S01]  /*5a60*/  BPT.TRAP 0x1 ;  /* 0x000000040000795c */ /* 0x000fe20000300000 */
.L_x_105:
[----:B------:R-:W-:Y:S05]  /*5a70*/  @P0 BRA `(.L_x_106) ;  /* 0x0000000000040947 */ /* 0x000fea0003800000 */
[----:B------:R-:W-:Y:S01]  /*5a80*/  BPT.TRAP 0x1 ;  /* 0x000000040000795c */ /* 0x000fe20000300000 */
.L_x_106:
[--C-:B------:R-:W-:Y:S01]  /*5a90*/  IMAD R7, R6, 0x10000, R15.reuse ;  /* 0x0001000006077824 */ /* 0x100fe200078e020f */
[----:B------:R-:W-:Y:S01]  /*5aa0*/  R2UR UR9, R14 ;  /* 0x000000000e0972ca */ /* 0x000fe200000e0000 */
[----:B------:R-:W-:Y:S01]  /*5ab0*/  IMAD R15, R6, 0x800, R15 ;  /* 0x00000800060f7824 */ /* 0x000fe200078e020f */
[----:B------:R-:W-:Y:S01]  /*5ac0*/  UIADD3 UR4, UP0, UR20, 0xf0, URZ ;  /* 0x000000f014047890 */ /* 0x000fe2000ff1e03f */
[----:B------:R-:W-:Y:S01]  /*5ad0*/  VIADD R4, R4, 0xffffffff ;  /* 0xffffffff04047836 */ /* 0x000fe20000000000 */
[----:B------:R-:W-:Y:S01]  /*5ae0*/  R2UR UR5, R7 ;  /* 0x00000000070572ca */ /* 0x000fe200000e0000 */
[----:B------:R-:W-:Y:S01]  /*5af0*/  UIADD3 UR22, UP1, UR20, 0x1f0, URZ ;  /* 0x000001f014167890 */ /* 0x000fe2000ff3e03f */
[----:B------:R-:W-:Y:S01]  /*5b00*/  R2UR UR8, R15 ;  /* 0x000000000f0872ca */ /* 0x000fe200000e0000 */
[----:B------:R-:W-:Y:S01]  /*5b10*/  VIADD R6, R6, 0x1 ;  /* 0x0000000106067836 */ /* 0x000fe20000000000 */
[----:B------:R-:W-:Y:S01]  /*5b20*/  R2UR UR11, R19 ;  /* 0x00000000130b72ca */ /* 0x000fe200000e0000 */
[----:B------:R-:W-:Y:S01]  /*5b30*/  UIADD3.X UR23, URZ, UR21, URZ, UP1, !UPT ;  /* 0x000000153f177290 */ /* 0x000fe20008ffe43f */
[C---:B------:R-:W-:Y:S01]  /*5b40*/  R2UR UR10, R21.reuse ;  /* 0x00000000150a72ca */ /* 0x040fe200000e0000 */
[----:B------:R-:W-:Y:S01]  /*5b50*/  UMOV UR6, 0x0 ;  /* 0x0000000000067882 */ /* 0x000fe20000000000 */
[----:B------:R-:W-:Y:S01]  /*5b60*/  R2UR UR12, R8 ;  /* 0x00000000080c72ca */ /* 0x000fe200000e0000 */
[----:B------:R-:W-:Y:S01]  /*5b70*/  UMOV UR7, 0x10000000 ;  /* 0x1000000000077882 */ /* 0x000fe20000000000 */
[----:B------:R-:W-:Y:S01]  /*5b80*/  R2UR UR18, R20 ;  /* 0x00000000141272ca */ /* 0x000fe200000e0000 */
[----:B------:R-:W-:Y:S01]  /*5b90*/  VIADD R21, R21, 0x80 ;  /* 0x0000008015157836 */ /* 0x000fe20000000000 */
[----:B------:R-:W-:Y:S01]  /*5ba0*/  ISETP.GT.AND P3, PT, R4, 0x1, PT ;  /* 0x000000010400780c */ /* 0x000fe20003f64270 */
[----:B------:R-:W-:Y:S01]  /*5bb0*/  UIADD3 UR13, UR5, 0x100, URZ ;  /* 0x00000100050d7890 */ /* 0x000fe2000fffe03f */
[----:B------:R-:W-:Y:S01]  /*5bc0*/  ISETP.NE.AND P1, PT, R6, 0x3, PT ;  /* 0x000000030600780c */ /* 0x000fe20003f25270 */
[----:B------:R-:W-:-:S02]  /*5bd0*/  UIADD3.X UR5, URZ, UR21, URZ, UP0, !UPT ;  /* 0x000000153f057290 */ /* 0x000fc400087fe43f */
[----:B------:R-:W-:Y:S01]  /*5be0*/  UIADD3 UR14, UR8, 0x30100, URZ ;  /* 0x00030100080e7890 */ /* 0x000fe2000fffe03f */
[----:B------:R-:W-:Y:S02]  /*5bf0*/  SEL R14, RZ, 0x1, P1 ;  /* 0x00000001ff0e7807 */ /* 0x000fe40000800000 */
[----:B------:R-:W-:Y:S01]  /*5c00*/  UMOV UR8, UR13 ;  /* 0x0000000d00087c82 */ /* 0x000fe20008000000 */
[----:B------:R-:W-:Y:S02]  /*5c10*/  SEL R6, R6, RZ, P1 ;  /* 0x000000ff06067207 */ /* 0x000fe40000800000 */
[----:B------:R-:W-:Y:S01]  /*5c20*/  LOP3.LUT R5, R5, R14, RZ, 0x3c, !PT ;  /* 0x0000000e05057212 */ /* 0x000fe200078e3cff */
[----:B------:R0:W-:Y:S02]  /*5c30*/  UTMALDG.3D [UR8], [UR4], desc[UR6] ;  /* 0x00000608040075b4 */ /* 0x0001e40008011000 */
[----:B0-----:R-:W-:Y:S01]  /*5c40*/  UMOV UR8, UR14 ;  /* 0x0000000e00087c82 */ /* 0x001fe20008000000 */
[----:B------:R-:W-:-:S02]  /*5c50*/  UMOV UR11, UR18 ;  /* 0x00000012000b7c82 */ /* 0x000fc40008000000 */
[----:B------:R0:W-:Y:S02]  /*5c60*/  UTMALDG.3D [UR8], [UR22], desc[UR6] ;  /* 0x00000608160075b4 */ /* 0x0001e40008011000 */
[----:B0-----:R-:W-:Y:S05]  /*5c70*/  @P3 BRA `(.L_x_107) ;  /* 0xfffffffc00483947 */ /* 0x001fea000383ffff */
.L_x_103:
[----:B------:R-:W-:Y:S05]  /*5c80*/  BSYNC B1 ;  /* 0x0000000000017941 */ /* 0x000fea0003800000 */
.L_x_102:
[----:B------:R-:W-:Y:S01]  /*5c90*/  LOP3.LUT P3, RZ, R13, 0xff, RZ, 0xc0, !PT ;  /* 0x000000ff0dff7812 */ /* 0x000fe2000786c0ff */
[----:B------:R-:W-:Y:S01]  /*5ca0*/  IMAD.IADD R12, R3, 0x1, R12 ;  /* 0x00000001030c7824 */ /* 0x000fe200078e020c */
[----:B------:R-:W-:Y:S01]  /*5cb0*/  IADD3 R16, P4, R16, UR36, RZ ;  /* 0x0000002410107c10 */ /* 0x000fe2000ff9e0ff */
[----:B------:R-:W-:Y:S01]  /*5cc0*/  ULDC.64 UR4, c[0x0][0x650] ;  /* 0x0001940000047ab9 */ /* 0x000fe20000000a00 */
[----:B------:R-:W-:Y:S01]  /*5cd0*/  BSSY B1, `(.L_x_108) ;  /* 0x000006a000017945 */ /* 0x000fe20003800000 */
[----:B------:R-:W-:Y:S01]  /*5ce0*/  IMAD.MOV.U32 R19, RZ, RZ, -0x1 ;  /* 0xffffffffff137424 */ /* 0x000fe200078e00ff */
[----:B------:R-:W-:Y:S01]  /*5cf0*/  ISETP.GT.U32.AND P1, PT, R12, 0x2, PT ;  /* 0x000000020c00780c */ /* 0x000fe20003f24070 */
[----:B------:R-:W-:Y:S01]  /*5d00*/  IMAD.MOV.U32 R20, RZ, RZ, -0x1 ;  /* 0xffffffffff147424 */ /* 0x000fe200078e00ff */
[----:B------:R-:W-:Y:S01]  /*5d10*/  IADD3.X R17, R17, UR42, RZ, P4, !PT ;  /* 0x0000002a11117c10 */ /* 0x000fe2000a7fe4ff */
[----:B------:R-:W-:Y:S01]  /*5d20*/  IMAD.MOV.U32 R8, RZ, RZ, -0x1 ;  /* 0xffffffffff087424 */ /* 0x000fe200078e00ff */
[----:B------:R-:W-:-:S02]  /*5d30*/  ISETP.LT.U32.AND P1, PT, R3, 0x3, P1 ;  /* 0x000000030300780c */ /* 0x000fc40000f21070 */
[----:B------:R-:W-:Y:S01]  /*5d40*/  PRMT R13, RZ, 0x7610, R13 ;  /* 0x00007610ff0d7816 */ /* 0x000fe2000000000d */
[----:B------:R-:W0:Y:S01]  /*5d50*/  @P3 S2R R5, SR_CgaCtaId ;  /* 0x0000000000053919 */ /* 0x000e220000008800 */
[----:B------:R-:W-:-:S04]  /*5d60*/  @P3 MOV R4, 0x400 ;  /* 0x0000040000043802 */ /* 0x000fc80000000f00 */
[----:B0-----:R-:W-:Y:S01]  /*5d70*/  @P3 LEA R6, R5, R4, 0x18 ;  /* 0x0000000405063211 */ /* 0x001fe200078ec0ff */
[----:B------:R-:W-:-:S03]  /*5d80*/  IMAD.WIDE.U32 R4, R12, -0x55555555, RZ ;  /* 0xaaaaaaab0c047825 */ /* 0x000fc600078e00ff */
[----:B------:R0:W-:Y:S01]  /*5d90*/  @P3 SYNCS.ARRIVE.TRANS64.A1T0 RZ, [R6+URZ+0x48], RZ ;  /* 0x000048ff06ff39a7 */ /* 0x0001e2000810003f */
[----:B------:R-:W-:Y:S02]  /*5da0*/  ISETP.GE.U32.AND P3, PT, R3, 0x3, PT ;  /* 0x000000030300780c */ /* 0x000fe40003f66070 */
[----:B------:R-:W-:Y:S02]  /*5db0*/  SHF.R.U32.HI R7, RZ, 0x1, R5 ;  /* 0x00000001ff077819 */ /* 0x000fe40000011605 */
[----:B------:R-:W-:Y:S02]  /*5dc0*/  SEL R5, RZ, 0x1, !P1 ;  /* 0x00000001ff057807 */ /* 0x000fe40004800000 */
[----:B------:R-:W-:Y:S01]  /*5dd0*/  ISETP.GE.U32.AND P1, PT, R16, UR4, PT ;  /* 0x0000000410007c0c */ /* 0x000fe2000bf26070 */
[----:B------:R-:W-:Y:S01]  /*5de0*/  IMAD R12, R7, -0x3, R12 ;  /* 0xfffffffd070c7824 */ /* 0x000fe200078e020c */
[----:B------:R-:W-:Y:S02]  /*5df0*/  LOP3.LUT R0, R0, R5, RZ, 0x3c, !PT ;  /* 0x0000000500007212 */ /* 0x000fe400078e3cff */
[----:B------:R-:W-:-:S02]  /*5e00*/  ISETP.GE.U32.AND.EX P1, PT, R17, UR5, PT, P1 ;  /* 0x0000000511007c0c */ /* 0x000fc4000bf26110 */
[----:B------:R-:W-:Y:S02]  /*5e10*/  PRMT R4, RZ, 0x7610, R4 ;  /* 0x00007610ff047816 */ /* 0x000fe40000000004 */
[----:B------:R-:W-:-:S09]  /*5e20*/  @P3 LOP3.LUT R0, R0, 0x1, R7, 0x78, !PT ;  /* 0x0000000100003812 */ /* 0x000fd200078e7807 */
[----:B0-----:R-:W-:Y:S05]  /*5e30*/  @P1 BRA `(.L_x_109) ;  /* 0x00000004004c1947 */ /* 0x001fea0003800000 */
[----:B------:R-:W-:Y:S01]  /*5e40*/  ULDC.64 UR4, c[0x0][0x628] ;  /* 0x00018a0000047ab9 */ /* 0x000fe20000000a00 */
[----:B------:R-:W0:Y:S01]  /*5e50*/  S2R R15, SR_CTAID.X ;  /* 0x00000000000f7919 */ /* 0x000e220000002500 */
[----:B------:R-:W-:Y:S01]  /*5e60*/  ISETP.NE.U32.AND P1, PT, RZ, UR4, PT ;  /* 0x00000004ff007c0c */ /* 0x000fe2000bf25070 */
[----:B------:R-:W-:Y:S01]  /*5e70*/  ULDC UR7, c[0x0][0x630] ;  /* 0x00018c0000077ab9 */ /* 0x000fe20000000800 */
[----:B------:R-:W-:Y:S01]  /*5e80*/  IMAD.MOV.U32 R4, RZ, RZ, R16 ;  /* 0x000000ffff047224 */ /* 0x000fe200078e0010 */
[----:B------:R-:W1:Y:S01]  /*5e90*/  S2R R14, SR_CTAID.Y ;  /* 0x00000000000e7919 */ /* 0x000e620000002600 */
[----:B------:R-:W-:Y:S01]  /*5ea0*/  ISETP.NE.AND.EX P1, PT, RZ, UR5, PT, P1 ;  /* 0x00000005ff007c0c */ /* 0x000fe2000bf25310 */
[----:B------:R-:W-:-:S12]  /*5eb0*/  IMAD.MOV.U32 R5, RZ, RZ, R17 ;  /* 0x000000ffff057224 */ /* 0x000fd800078e0011 */
[----:B------:R-:W-:Y:S05]  /*5ec0*/  @!P1 BRA `(.L_x_110) ;  /* 0x0000000000289947 */ /* 0x000fea0003800000 */
[----:B------:R-:W-:Y:S02]  /*5ed0*/  ULDC UR6, c[0x0][0x634] ;  /* 0x00018d0000067ab9 */ /* 0x000fe40000000800 */
[----:B------:R-:W-:-:S05]  /*5ee0*/  IADD3 R9, P1, R16, UR6, RZ ;  /* 0x0000000610097c10 */ /* 0x000fca000ff3e0ff */
[----:B------:R-:W-:-:S04]  /*5ef0*/  IMAD.X R19, RZ, RZ, R17, P1 ;  /* 0x000000ffff137224 */ /* 0x000fc800008e0611 */
[----:B------:R-:W-:-:S04]  /*5f00*/  IMAD.WIDE.U32 R6, R19, UR4, RZ ;  /* 0x0000000413067c25 */ /* 0x000fc8000f8e00ff */
[----:B------:R-:W-:-:S04]  /*5f10*/  IMAD.WIDE.U32 R6, P1, R9, UR5, R6 ;  /* 0x0000000509067c25 */ /* 0x000fc8000f820006 */
[----:B------:R-:W-:-:S04]  /*5f20*/  IMAD.WIDE.U32 R8, R9, UR4, RZ ;  /* 0x0000000409087c25 */ /* 0x000fc8000f8e00ff */
[----:B------:R-:W-:Y:S01]  /*5f30*/  IMAD.X R5, RZ, RZ, RZ, P1 ;  /* 0x000000ffff057224 */ /* 0x000fe200008e06ff */
[----:B------:R-:W-:Y:S01]  /*5f40*/  IADD3 RZ, P1, R9, R6, RZ ;  /* 0x0000000609ff7210 */ /* 0x000fe20007f3e0ff */
[----:B------:R-:W-:-:S04]  /*5f50*/  IMAD.MOV.U32 R4, RZ, RZ, R7 ;  /* 0x000000ffff047224 */ /* 0x000fc800078e0007 */
[----:B------:R-:W-:-:S08]  /*5f60*/  IMAD.WIDE.U32.X R4, R19, UR5, R4, P1 ;  /* 0x0000000513047c25 */ /* 0x000fd000088e0404 */
.L_x_110:
[--C-:B------:R-:W-:Y:S01]  /*5f70*/  SHF.R.U64 R8, R4, UR7, R5.reuse ;  /* 0x0000000704087c19 */ /* 0x100fe20008001205 */
[----:B------:R-:W-:Y:S01]  /*5f80*/  ULDC.64 UR4, c[0x0][0x620] ;  /* 0x0001880000047ab9 */ /* 0x000fe20000000a00 */
[----:B------:R-:W-:Y:S01]  /*5f90*/  SHF.R.U32.HI R4, RZ, UR7, R5 ;  /* 0x00000007ff047c19 */ /* 0x000fe20008011605 */
[----:B------:R-:W2:Y:S01]  /*5fa0*/  LDC R24, c[0x0][0x144] ;  /* 0x00005100ff187b82 */ /* 0x000ea20000000800 */
[----:B------:R-:W-:Y:S01]  /*5fb0*/  IADD3 R7, P1, RZ, -R8, RZ ;  /* 0x80000008ff077210 */ /* 0x000fe20007f3e0ff */
[----:B------:R-:W-:Y:S01]  /*5fc0*/  ULDC.64 UR8, c[0x0][0x640] ;  /* 0x0001900000087ab9 */ /* 0x000fe20000000a00 */
[----:B0-----:R-:W-:Y:S01]  /*5fd0*/  I2FP.F32.U32 R9, R15 ;  /* 0x0000000f00097245 */ /* 0x001fe20000201000 */
[----:B------:R-:W-:Y:S02]  /*5fe0*/  ULDC UR6, c[0x0][0x608] ;  /* 0x0001820000067ab9 */ /* 0x000fe40000000800 */
[----:B------:R-:W-:Y:S01]  /*5ff0*/  IMAD.X R4, RZ, RZ, ~R4, P1 ;  /* 0x000000ffff047224 */ /* 0x000fe200008e0e04 */
[----:B------:R-:W-:Y:S01]  /*6000*/  ISETP.NE.U32.AND P1, PT, RZ, UR8, PT ;  /* 0x00000008ff007c0c */ /* 0x000fe2000bf25070 */
[----:B------:R-:W0:Y:S02]  /*6010*/  LDC R21, c[0x0][0x148] ;  /* 0x00005200ff157b82 */ /* 0x000e240000000800 */
[----:B------:R-:W-:Y:S01]  /*6020*/  IMAD R6, R4, UR4, RZ ;  /* 0x0000000404067c24 */ /* 0x000fe2000f8e02ff */
[----:B------:R-:W-:Y:S01]  /*6030*/  ISETP.NE.AND.EX P1, PT, RZ, UR9, PT, P1 ;  /* 0x00000009ff007c0c */ /* 0x000fe2000bf25310 */
[----:B------:R-:W-:Y:S01]  /*6040*/  IMAD.WIDE.U32 R4, R7, UR4, R16 ;  /* 0x0000000407047c25 */ /* 0x000fe2000f8e0010 */
[----:B------:R-:W-:-:S03]  /*6050*/  ULDC UR4, c[0x0][0x150] ;  /* 0x0000540000047ab9 */ /* 0x000fc60000000800 */
[----:B------:R-:W-:Y:S02]  /*6060*/  IMAD R7, R7, UR5, R6 ;  /* 0x0000000507077c24 */ /* 0x000fe4000f8e0206 */
[----:B------:R-:W-:Y:S01]  /*6070*/  FMUL R6, R9, UR4 ;  /* 0x0000000409067c20 */ /* 0x000fe20008400000 */
[----:B------:R-:W-:Y:S01]  /*6080*/  ULDC UR4, c[0x0][0x618] ;  /* 0x0001860000047ab9 */ /* 0x000fe20000000800 */
[----:B------:R-:W-:Y:S01]  /*6090*/  ULDC UR5, c[0x0][0x154] ;  /* 0x0000550000057ab9 */ /* 0x000fe20000000800 */
[----:B------:R-:W-:-:S03]  /*60a0*/  IMAD.IADD R5, R5, 0x1, R7 ;  /* 0x0000000105057824 */ /* 0x000fc600078e0207 */
[----:B------:R-:W3:Y:S02]  /*60b0*/  F2I.U32.TRUNC.NTZ R6, R6 ;  /* 0x0000000600067305 */ /* 0x000ee4000020f000 */
[----:B------:R-:W-:Y:S02]  /*60c0*/  SHF.R.U64 R9, R4, UR4, R5 ;  /* 0x0000000404097c19 */ /* 0x000fe40008001205 */
[----:B-1----:R-:W-:-:S05]  /*60d0*/  I2FP.F32.U32 R4, R14 ;  /* 0x0000000e00047245 */ /* 0x002fca0000201000 */
[----:B------:R-:W-:Y:S01]  /*60e0*/  FMUL R22, R4, UR5 ;  /* 0x0000000504167c20 */ /* 0x000fe20008400000 */
[----:B------:R-:W-:Y:S01]  /*60f0*/  SHF.R.U32.HI R4, RZ, UR4, R5 ;  /* 0x00000004ff047c19 */ /* 0x000fe20008011605 */
[----:B------:R-:W-:-:S03]  /*6100*/  ULDC UR4, c[0x0][0x658] ;  /* 0x0001960000047ab9 */ /* 0x000fc60000000800 */
[--C-:B------:R-:W-:Y:S01]  /*6110*/  SHF.R.U64 R20, R9, UR6, R4.reuse ;  /* 0x0000000609147c19 */ /* 0x100fe20008001204 */
[----:B------:R-:W1:Y:S01]  /*6120*/  F2I.U32.TRUNC.NTZ R22, R22 ;  /* 0x0000001600167305 */ /* 0x000e62000020f000 */
[----:B------:R-:W-:Y:S01]  /*6130*/  SHF.R.U32.HI R5, RZ, UR6, R4 ;  /* 0x00000006ff057c19 */ /* 0x000fe20008011604 */
[----:B---3--:R-:W-:-:S03]  /*6140*/  IMAD.MOV R6, RZ, RZ, -R6 ;  /* 0x000000ffff067224 */ /* 0x008fc600078e0a06 */
[----:B------:R-:W-:Y:S01]  /*6150*/  SHF.R.U64 R19, R20, UR4, R5 ;  /* 0x0000000414137c19 */ /* 0x000fe20008001205 */
[----:B--2---:R-:W-:Y:S01]  /*6160*/  IMAD R15, R24, R6, R15 ;  /* 0x00000006180f7224 */ /* 0x004fe200078e020f */
[----:B------:R-:W-:-:S03]  /*6170*/  SHF.R.U32.HI R23, RZ, UR4, R5 ;  /* 0x00000004ff177c19 */ /* 0x000fc60008011605 */
[----:B------:R-:W-:Y:S02]  /*6180*/  IMAD.MOV.U32 R4, RZ, RZ, R19 ;  /* 0x000000ffff047224 */ /* 0x000fe400078e0013 */
[----:B------:R-:W-:Y:S01]  /*6190*/  IMAD.MOV.U32 R5, RZ, RZ, R23 ;  /* 0x000000ffff057224 */ /* 0x000fe200078e0017 */
[----:B-1----:R-:W-:Y:S06]  /*61a0*/  @!P1 BRA `(.L_x_111) ;  /* 0x0000000000289947 */ /* 0x002fec0003800000 */
[----:B------:R-:W-:Y:S02]  /*61b0*/  ULDC UR4, c[0x0][0x64c] ;  /* 0x0001930000047ab9 */ /* 0x000fe40000000800 */
[----:B------:R-:W-:-:S05]  /*61c0*/  IADD3 R5, P1, R19, UR4, RZ ;  /* 0x0000000413057c10 */ /* 0x000fca000ff3e0ff */
[----:B------:R-:W-:-:S04]  /*61d0*/  IMAD.X R23, RZ, RZ, R23, P1 ;  /* 0x000000ffff177224 */ /* 0x000fc800008e0617 */
[----:B------:R-:W-:-:S04]  /*61e0*/  IMAD.WIDE.U32 R6, R23, UR8, RZ ;  /* 0x0000000817067c25 */ /* 0x000fc8000f8e00ff */
[----:B------:R-:W-:-:S04]  /*61f0*/  IMAD.WIDE.U32 R6, P1, R5, UR9, R6 ;  /* 0x0000000905067c25 */ /* 0x000fc8000f820006 */
[----:B------:R-:W-:-:S04]  /*6200*/  IMAD.WIDE.U32 R4, R5, UR8, RZ ;  /* 0x0000000805047c25 */ /* 0x000fc8000f8e00ff */
[----:B------:R-:W-:Y:S01]  /*6210*/  IMAD.MOV.U32 R4, RZ, RZ, R7 ;  /* 0x000000ffff047224 */ /* 0x000fe200078e0007 */
[----:B------:R-:W-:Y:S01]  /*6220*/  IADD3 RZ, P3, R5, R6, RZ ;  /* 0x0000000605ff7210 */ /* 0x000fe20007f7e0ff */
[----:B------:R-:W-:-:S04]  /*6230*/  IMAD.X R5, RZ, RZ, RZ, P1 ;  /* 0x000000ffff057224 */ /* 0x000fc800008e06ff */
[----:B------:R-:W-:-:S08]  /*6240*/  IMAD.WIDE.U32.X R4, R23, UR9, R4, P3 ;  /* 0x0000000917047c25 */ /* 0x000fd000098e0404 */
.L_x_111:
[----:B------:R-:W-:Y:S01]  /*6250*/  ISETP.NE.AND P1, PT, R2, 0x1, PT ;  /* 0x000000010200780c */ /* 0x000fe20003f25270 */
[----:B------:R-:W-:Y:S01]  /*6260*/  ULDC UR4, c[0x0][0x648] ;  /* 0x0001920000047ab9 */ /* 0x000fe20000000800 */
[----:B------:R-:W-:Y:S01]  /*6270*/  LOP3.LUT R20, R20, UR16, RZ, 0xc0, !PT ;  /* 0x0000001014147c12 */ /* 0x000fe2000f8ec0ff */
[----:B------:R-:W-:Y:S01]  /*6280*/  IMAD.MOV R22, RZ, RZ, -R22 ;  /* 0x000000ffff167224 */ /* 0x000fe200078e0a16 */
[----:B------:R-:W-:Y:S01]  /*6290*/  SHF.R.U64 R5, R4, UR4, R5 ;  /* 0x0000000404057c19 */ /* 0x000fe20008001205 */
[----:B------:R-:W-:Y:S01]  /*62a0*/  ULDC UR4, c[0x0][0x638] ;  /* 0x00018e0000047ab9 */ /* 0x000fe20000000800 */
[----:B------:R-:W-:Y:S01]  /*62b0*/  LOP3.LUT R6, R9, UR15, RZ, 0xc0, !PT ;  /* 0x0000000f09067c12 */ /* 0x000fe2000f8ec0ff */
[----:B------:R-:W-:Y:S02]  /*62c0*/  ULDC UR5, c[0x0][0x610] ;  /* 0x0001840000057ab9 */ /* 0x000fe40000000800 */
[----:B------:R-:W-:Y:S02]  /*62d0*/  IMAD.MOV R4, RZ, RZ, -R5 ;  /* 0x000000ffff047224 */ /* 0x000fe400078e0a05 */
[----:B------:R-:W-:-:S02]  /*62e0*/  IMAD R20, R5, UR17, R20 ;  /* 0x0000001105147c24 */ /* 0x000fc4000f8e0214 */
[----:B0-----:R-:W-:Y:S02]  /*62f0*/  @P1 IMAD R15, R21, R22, R14 ;  /* 0x00000016150f1224 */ /* 0x001fe400078e020e */
[----:B------:R-:W-:Y:S01]  /*6300*/  IMAD R19, R4, UR4, R19 ;  /* 0x0000000404137c24 */ /* 0x000fe2000f8e0213 */
[----:B------:R-:W-:Y:S01]  /*6310*/  ULDC UR4, c[0x0][0x600] ;  /* 0x0001800000047ab9 */ /* 0x000fe20000000800 */
[----:B------:R-:W-:Y:S02]  /*6320*/  IMAD R15, R20, UR5, R15 ;  /* 0x00000005140f7c24 */ /* 0x000fe4000f8e020f */
[----:B------:R-:W-:Y:S02]  /*6330*/  IMAD R6, R19, UR4, R6 ;  /* 0x0000000413067c24 */ /* 0x000fe4000f8e0206 */
[----:B------:R-:W-:-:S03]  /*6340*/  IMAD.MOV.U32 R4, RZ, RZ, 0x1 ;  /* 0x00000001ff047424 */ /* 0x000fc600078e00ff */
[----:B------:R-:W-:Y:S02]  /*6350*/  SEL R20, R6, R15, !P1 ;  /* 0x0000000f06147207 */ /* 0x000fe40004800000 */
[----:B------:R-:W-:-:S07]  /*6360*/  SEL R19, R15, R6, !P1 ;  /* 0x000000060f137207 */ /* 0x000fce0004800000 */
.L_x_109:
[----:B------:R-:W-:Y:S05]  /*6370*/  BSYNC B1 ;  /* 0x0000000000017941 */ /* 0x000fea0003800000 */
.L_x_108:
[----:B------:R-:W-:-:S13]  /*6380*/  LOP3.LUT P1, RZ, R4, 0xff, RZ, 0xc0, !PT ;  /* 0x000000ff04ff7812 */ /* 0x000fda000782c0ff */
[----:B------:R-:W-:Y:S05]  /*6390*/  @P1 BRA `(.L_x_112) ;  /* 0xfffffff4004c1947 */ /* 0x000fea000383ffff */
[----:B------:R-:W-:Y:S05]  /*63a0*/  BSYNC B0 ;  /* 0x0000000000007941 */ /* 0x000fea0003800000 */
.L_x_100:
[----:B------:R-:W-:-:S03]  /*63b0*/  UMOV UR4, 0xffffffff ;  /* 0xffffffff00047882 */ /* 0x000fc60000000000 */
[----:B------:R-:W-:Y:S05]  /*63c0*/  BRA.DIV UR4, `(.L_x_113) ;  /* 0x0000000204f07947 */ /* 0x000fea000b800000 */
[----:B------:R-:W-:-:S13]  /*63d0*/  ELECT P6, URZ, PT ;  /* 0x00000000003f782f */ /* 0x000fda00038c0000 */
.L_x_126:
[----:B------:R-:W-:Y:S04]  /*63e0*/  BSSY B0, `(.L_x_114) ;  /* 0x0000022000007945 */ /* 0x000fe80003800000 */
[----:B------:R-:W-:Y:S05]  /*63f0*/  @!P6 BRA `(.L_x_115) ;  /* 0x000000000080e947 */ /* 0x000fea0003800000 */
[----:B------:R-:W-:-:S04]  /*6400*/  LOP3.LUT R18, R18, 0x2, RZ, 0xfc, !PT ;  /* 0x0000000212127812 */ /* 0x000fc800078efcff */
[----:B------:R-:W-:-:S13]  /*6410*/  ISETP.NE.AND P0, PT, R18, 0x3, PT ;  /* 0x000000031200780c */ /* 0x000fda0003f05270 */
[----:B------:R-:W-:Y:S05]  /*6420*/  @!P0 BRA `(.L_x_116) ;  /* 0x0000000000048947 */ /* 0x000fea0003800000 */
[----:B------:R-:W-:Y:S01]  /*6430*/  BPT.TRAP 0x1 ;  /* 0x000000040000795c */ /* 0x000fe20000300000 */
.L_x_116:
[----:B------:R-:W0:Y:S01]  /*6440*/  S2R R3, SR_CgaCtaId ;  /* 0x0000000000037919 */ /* 0x000e220000008800 */
[----:B------:R-:W-:-:S04]  /*6450*/  MOV R2, 0x400 ;  /* 0x0000040000027802 */ /* 0x000fc80000000f00 */
[----:B0-----:R-:W-:Y:S02]  /*6460*/  LEA R3, R3, R2, 0x18 ;  /* 0x0000000203037211 */ /* 0x001fe400078ec0ff */
[----:B------:R-:W-:-:S03]  /*6470*/  SHF.L.U32 R2, R0, 0x1f, RZ ;  /* 0x0000001f00027819 */ /* 0x000fc600000006ff */
[----:B------:R-:W-:-:S04]  /*6480*/  VIADD R3, R3, 0x18 ;  /* 0x0000001803037836 */ /* 0x000fc80000000000 */
[C---:B------:R-:W-:Y:S02]  /*6490*/  IMAD R7, R12.reuse, 0x8, R3 ;  /* 0x000000080c077824 */ /* 0x040fe400078e0203 */
[----:B------:R-:W-:Y:S02]  /*64a0*/  VIADD R12, R12, 0x1 ;  /* 0x000000010c0c7836 */ /* 0x000fe40000000000 */
[----:B------:R-:W0:Y:S03]  /*64b0*/  SYNCS.PHASECHK.TRANS64.TRYWAIT P0, [R7+URZ], R2 ;  /* 0x00000002070075a7 */ /* 0x000e26000800017f */
[----:B------:R-:W-:-:S04]  /*64c0*/  ISETP.NE.AND P1, PT, R12, 0x3, PT ;  /* 0x000000030c00780c */ /* 0x000fc80003f25270 */
[----:B------:R-:W-:Y:S02]  /*64d0*/  SEL R5, RZ, 0x1, P1 ;  /* 0x00000001ff057807 */ /* 0x000fe40000800000 */
[----:B------:R-:W-:Y:S02]  /*64e0*/  SEL R12, R12, RZ, P1 ;  /* 0x000000ff0c0c7207 */ /* 0x000fe40000800000 */
[----:B------:R-:W-:-:S03]  /*64f0*/  LOP3.LUT R5, R0, R5, RZ, 0x3c, !PT ;  /* 0x0000000500057212 */ /* 0x000fc600078e3cff */
[----:B------:R-:W-:Y:S01]  /*6500*/  IMAD R9, R12, 0x8, R3 ;  /* 0x000000080c097824 */ /* 0x000fe200078e0203 */
[----:B------:R-:W-:Y:S01]  /*6510*/  SHF.L.U32 R4, R5, 0x1f, RZ ;  /* 0x0000001f05047819 */ /* 0x000fe200000006ff */
[----:B0-----:R-:W-:Y:S06]  /*6520*/  @!P0 BRA `(.L_x_117) ;  /* 0x0000000000b88947 */ /* 0x001fec0003800000 */
.L_x_127:
[----:B------:R-:W1:Y:S01]  /*6530*/  SYNCS.PHASECHK.TRANS64.TRYWAIT P0, [R9+URZ], R4 ;  /* 0x00000004090075a7 */ /* 0x000e62000800017f */
[----:B------:R-:W-:-:S05]  /*6540*/  VIADD R0, R12, 0x1 ;  /* 0x000000010c007836 */ /* 0x000fca0000000000 */
[----:B------:R-:W-:-:S04]  /*6550*/  ISETP.NE.AND P1, PT, R0, 0x3, PT ;  /* 0x000000030000780c */ /* 0x000fc80003f25270 */
[----:B0-----:R-:W-:Y:S02]  /*6560*/  SEL R2, RZ, 0x1, P1 ;  /* 0x00000001ff027807 */ /* 0x001fe40000800000 */
[----:B------:R-:W-:Y:S02]  /*6570*/  SEL R0, R0, RZ, P1 ;  /* 0x000000ff00007207 */ /* 0x000fe40000800000 */
[----:B------:R-:W-:Y:S01]  /*6580*/  LOP3.LUT R2, R5, R2, RZ, 0x3c, !PT ;  /* 0x0000000205027212 */ /* 0x000fe200078e3cff */
[----:B-1----:R-:W-:Y:S06]  /*6590*/  @!P0 BRA `(.L_x_118) ;  /* 0x0000000000b08947 */ /* 0x002fec0003800000 */
.L_x_128:
[----:B------:R-:W-:Y:S01]  /*65a0*/  IMAD R3, R0, 0x8, R3 ;  /* 0x0000000800037824 */ /* 0x000fe200078e0203 */
[----:B------:R-:W-:-:S07]  /*65b0*/  SHF.L.U32 R0, R2, 0x1f, RZ ;  /* 0x0000001f02007819 */ /* 0x000fce00000006ff */
.L_x_119:
[----:B-1----:R1:W2:Y:S02]  /*65c0*/  SYNCS.PHASECHK.TRANS64.TRYWAIT P0, [R3+URZ], R0 ;  /* 0x00000000030075a7 */ /* 0x0022a4000800017f */
[----:B--2---:R-:W-:Y:S05]  /*65d0*/  @!P0 NANOSLEEP.SYNCS 0x989680 ;  /* 0x009896800000895d */ /* 0x004fea0003900000 */
[----:B------:R-:W2:Y:S02]  /*65e0*/  @!P0 SYNCS.PHASECHK.TRANS64 P0, [R3+URZ], R0 ;  /* 0x00000000030085a7 */ /* 0x000ea4000800007f */
[----:B--2---:R-:W-:Y:S05]  /*65f0*/  @!P0 BRA `(.L_x_119) ;  /* 0xfffffffc00f08947 */ /* 0x004fea000383ffff */
.L_x_115:
[----:B------:R-:W-:Y:S05]  /*6600*/  BSYNC B0 ;  /* 0x0000000000007941 */ /* 0x000fea0003800000 */
.L_x_114:
[----:B------:R-:W-:Y:S05]  /*6610*/  EXIT ;  /* 0x000000000000794d */ /* 0x000fea0003800000 */
.L_x_17:
[----:B-1----:R1:W2:Y:S02]  /*6620*/  SYNCS.PHASECHK.TRANS64.TRYWAIT P1, [R3+URZ], R0 ;  /* 0x00000000030075a7 */ /* 0x0022a4000802017f */
[----:B--2---:R-:W-:Y:S05]  /*6630*/  @!P1 NANOSLEEP.SYNCS 0x989680 ;  /* 0x009896800000995d */ /* 0x004fea0003900000 */
[----:B------:R-:W2:Y:S02]  /*6640*/  @!P1 SYNCS.PHASECHK.TRANS64 P1, [R3+URZ], R0 ;  /* 0x00000000030095a7 */ /* 0x000ea4000802007f */
[----:B--2---:R-:W-:Y:S05]  /*6650*/  @!P1 BRA `(.L_x_17) ;  /* 0xfffffffc00f09947 */ /* 0x004fea000383ffff */
[----:B------:R-:W-:Y:S05]  /*6660*/  BRA `(.L_x_16) ;  /* 0xffffffac00a07947 */ /* 0x000fea000383ffff */
.L_x_22:
[----:B-1----:R1:W2:Y:S02]  /*6670*/  SYNCS.PHASECHK.TRANS64.TRYWAIT P1, [R5+URZ], R4 ;  /* 0x00000004050075a7 */ /* 0x0022a4000802017f */
[----:B--2---:R-:W-:Y:S05]  /*6680*/  @!P1 NANOSLEEP.SYNCS 0x989680 ;  /* 0x009896800000995d */ /* 0x004fea0003900000 */
[----:B------:R-:W2:Y:S02]  /*6690*/  @!P1 SYNCS.PHASECHK.TRANS64 P1, [R5+URZ], R4 ;  /* 0x00000004050095a7 */ /* 0x000ea4000802007f */
[----:B--2---:R-:W-:Y:S05]  /*66a0*/  @!P1 BRA `(.L_x_22) ;  /* 0xfffffffc00f09947 */ /* 0x004fea000383ffff */
[----:B------:R-:W-:Y:S05]  /*66b0*/  BRA `(.L_x_21) ;  /* 0xffffffb400a07947 */ /* 0x000fea000383ffff */
.L_x_101:
[----:B------:R-:W-:Y:S01]  /*66c0*/  BSSY B1, `(.L_x_120) ;  /* 0x0000006000017945 */ /* 0x000fe20003800000 */
[----:B------:R-:W-:-:S07]  /*66d0*/  IMAD.MOV.U32 R15, RZ, RZ, -0x1 ;  /* 0xffffffffff0f7424 */ /* 0x000fce00078e00ff */
[----:B------:R-:W-:Y:S05]  /*66e0*/  WARPSYNC.COLLECTIVE R15, `(.L_x_121) ;  /* 0x000000000f0c7348 */ /* 0x000fea0003c00000 */
[----:B------:R-:W-:Y:S02]  /*66f0*/  ELECT P6, UR62, PT ;  /* 0x00000000003e782f */ /* 0x000fe400038c0000 */
[----:B------:R-:W-:Y:S01]  /*6700*/  MOV R14, UR62 ;  /* 0x0000003e000e7c02 */ /* 0x000fe20008000f00 */
[----:B------:R-:W-:Y:S10]  /*6710*/  ENDCOLLECTIVE ;  /* 0x000000000000791b */ /* 0x000ff40003800000 */
.L_x_121:
[----:B------:R-:W-:Y:S05]  /*6720*/  BSYNC B1 ;  /* 0x0000000000017941 */ /* 0x000fea0003800000 */
.L_x_120:
[----:B------:R-:W-:Y:S05]  /*6730*/  BRA `(.L_x_122) ;  /* 0xfffffff000707947 */ /* 0x000fea000383ffff */
.L_x_104:
[----:B0-----:R0:W1:Y:S02]  /*6740*/  SYNCS.PHASECHK.TRANS64.TRYWAIT P1, [R14+URZ+0x18], R7 ;  /* 0x000018070e0075a7 */ /* 0x001064000802017f */
[----:B-1----:R-:W-:Y:S05]  /*6750*/  @!P1 NANOSLEEP.SYNCS 0x989680 ;  /* 0x009896800000995d */ /* 0x002fea0003900000 */
[----:B------:R-:W1:Y:S02]  /*6760*/  @!P1 SYNCS.PHASECHK.TRANS64 P1, [R14+URZ+0x18], R7 ;  /* 0x000018070e0095a7 */ /* 0x000e64000802007f */
[----:B-1----:R-:W-:Y:S05]  /*6770*/  @!P1 BRA `(.L_x_104) ;  /* 0xfffffffc00f09947 */ /* 0x002fea000383ffff */
[----:B------:R-:W-:Y:S05]  /*6780*/  BRA `(.L_x_123) ;  /* 0xfffffff000a47947 */ /* 0x000fea000383ffff */
.L_x_113:
[----:B------:R-:W-:Y:S01]  /*6790*/  BSSY B0, `(.L_x_124) ;  /* 0x0000006000007945 */ /* 0x000fe20003800000 */
[----:B------:R-:W-:-:S07]  /*67a0*/  IMAD.MOV.U32 R15, RZ, RZ, -0x1 ;  /* 0xffffffffff0f7424 */ /* 0x000fce00078e00ff */
[----:B------:R-:W-:Y:S05]  /*67b0*/  WARPSYNC.COLLECTIVE R15, `(.L_x_125) ;  /* 0x000000000f0c7348 */ /* 0x000fea0003c00000 */
[----:B------:R-:W-:Y:S02]  /*67c0*/  ELECT P6, UR62, PT ;  /* 0x00000000003e782f */ /* 0x000fe400038c0000 */
[----:B------:R-:W-:Y:S01]  /*67d0*/  MOV R14, UR62 ;  /* 0x0000003e000e7c02 */ /* 0x000fe20008000f00 */
[----:B------:R-:W-:Y:S10]  /*67e0*/  ENDCOLLECTIVE ;  /* 0x000000000000791b */ /* 0x000ff40003800000 */
.L_x_125:
[----:B------:R-:W-:Y:S05]  /*67f0*/  BSYNC B0 ;  /* 0x0000000000007941 */ /* 0x000fea0003800000 */
.L_x_124:
[----:B------:R-:W-:Y:S05]  /*6800*/  BRA `(.L_x_126) ;  /* 0xfffffff800f47947 */ /* 0x000fea000383ffff */
.L_x_117:
[----:B0-----:R0:W1:Y:S02]  /*6810*/  SYNCS.PHASECHK.TRANS64.TRYWAIT P0, [R7+URZ], R2 ;  /* 0x00000002070075a7 */ /* 0x001064000800017f */
[----:B-1----:R-:W-:Y:S05]  /*6820*/  @!P0 NANOSLEEP.SYNCS 0x989680 ;  /* 0x009896800000895d */ /* 0x002fea0003900000 */
[----:B------:R-:W1:Y:S02]  /*6830*/  @!P0 SYNCS.PHASECHK.TRANS64 P0, [R7+URZ], R2 ;  /* 0x00000002070085a7 */ /* 0x000e64000800007f */
[----:B-1----:R-:W-:Y:S05]  /*6840*/  @!P0 BRA `(.L_x_117) ;  /* 0xfffffffc00f08947 */ /* 0x002fea000383ffff */
[----:B------:R-:W-:Y:S05]  /*6850*/  BRA `(.L_x_127) ;  /* 0xfffffffc00347947 */ /* 0x000fea000383ffff */
.L_x_118:
[----:B0-----:R0:W1:Y:S02]  /*6860*/  SYNCS.PHASECHK.TRANS64.TRYWAIT P0, [R9+URZ], R4 ;  /* 0x00000004090075a7 */ /* 0x001064000800017f */
[----:B-1----:R-:W-:Y:S05]  /*6870*/  @!P0 NANOSLEEP.SYNCS 0x989680 ;  /* 0x009896800000895d */ /* 0x002fea0003900000 */
[----:B------:R-:W1:Y:S02]  /*6880*/  @!P0 SYNCS.PHASECHK.TRANS64 P0, [R9+URZ], R4 ;  /* 0x00000004090085a7 */ /* 0x000e64000800007f */
[----:B-1----:R-:W-:Y:S05]  /*6890*/  @!P0 BRA `(.L_x_118) ;  /* 0xfffffffc00f08947 */ /* 0x002fea000383ffff */
[----:B------:R-:W-:Y:S05]  /*68a0*/  BRA `(.L_x_128) ;  /* 0xfffffffc003c7947 */ /* 0x000fea000383ffff */
.L_x_129:
[----:B------:R-:W-:-:S00]  /*68b0*/  BRA `(.L_x_129) ;  /* 0xfffffffc00fc7947 */ /* 0x000fc0000383ffff */
[----:B------:R-:W-:-:S00]  /*68c0*/  NOP ;  /* 0x0000000000007918 */ /* 0x000fc00000000000 */
        /* <DEDUP_REMOVED lines=11> */
.L_x_130:


//--------------------- .nv.global.init           --------------------------
	.section	.nv.global.init,"aw",@progbits
.nv.global.init:
	.type		$str$22,@object
	.size		$str$22,($str$23 - $str$22)
$str$22:
        /*0000*/ 	.byte	0x6b, 0x5f, 0x74, 0x69, 0x6c, 0x65, 0x5f, 0x63, 0x6f, 0x75, 0x6e, 0x74, 0x20, 0x3e, 0x3d, 0x20
        /*0010*/ 	.byte	0x31, 0x00
	.type		$str$23,@object
	.size		$str$23,(__unnamed_1 - $str$23)
$str$23:
        /*0012*/ 	.byte	0x2f, 0x74, 0x6d, 0x70, 0x2f, 0x63, 0x75, 0x74, 0x6c, 0x61, 0x73, 0x73, 0x5f, 0x73, 0x77, 0x65
        /*0022*/ 	.byte	0x65, 0x70, 0x5f, 0x73, 0x72, 0x63, 0x2f, 0x69, 0x6e, 0x63, 0x6c, 0x75, 0x64, 0x65, 0x2f, 0x63
        /*0032*/ 	.byte	0x75, 0x74, 0x6c, 0x61, 0x73, 0x73, 0x2f, 0x67, 0x65, 0x6d, 0x6d, 0x2f, 0x63, 0x6f, 0x6c, 0x6c
        /*0042*/ 	.byte	0x65, 0x63, 0x74, 0x69, 0x76, 0x65, 0x2f, 0x73, 0x6d, 0x39, 0x30, 0x5f, 0x6d, 0x6d, 0x61, 0x5f
        /*0052*/ 	.byte	0x74, 0x6d, 0x61, 0x5f, 0x67, 0x6d, 0x6d, 0x61, 0x5f, 0x73, 0x73, 0x5f, 0x77, 0x61, 0x72, 0x70
        /*0062*/ 	.byte	0x73, 0x70, 0x65, 0x63, 0x69, 0x61, 0x6c, 0x69, 0x7a, 0x65, 0x64, 0x2e, 0x68, 0x70, 0x70, 0x00
	.type		__unnamed_1,@object
	.size		__unnamed_1,(.L_0 - __unnamed_1)
__unnamed_1:
        /*0072*/ 	.byte	0x76, 0x6f, 0x69, 0x64, 0x20, 0x63, 0x75, 0x74, 0x6c, 0x61, 0x73, 0x73, 0x3a, 0x3a, 0x67, 0x65
        /* <DEDUP_REMOVED lines=172> */
        /*0b42*/ 	.byte	0x00
.L_0:


//--------------------- .nv.shared._ZN7cutlass13device_kernelINS_4gemm6kernel13GemmUniversalIN4cute5tupleIJiiiiEEENS1_10collective13CollectiveMmaINS1_34MainloopSm90TmaGmmaWarpSpecializedILi3ENS5_IJNS4_1CILi1EEESB_SB_EEENS1_35KernelTmaWarpSpecializedCooperativeEEENS5_IJNSA_ILi512EEENSA_ILi16EEENSA_ILi128EEEEEEaNS5_IJlSB_lEEEaSJ_NS4_8TiledMMAINS4_8MMA_AtomIJNS4_4SM904GMMA26MMA_64x16x32_S32S8S8_SS_TNEEEENS4_6LayoutINS5_IJNSA_ILi2EEESB_SB_EEENS5_IJSB_NSA_ILi0EEEST_EEEEENS5_IJNS4_10UnderscoreESW_SW_EEEEENS4_13SM90_TMA_LOADENS4_14ComposedLayoutINS4_7SwizzleILi3ELi4ELi3EEENS4_18smem_ptr_flag_bitsILi8EEENSQ_INS5_IJNSA_ILi8EEESH_EEENS5_IJSH_SB_EEEEEEEvNS4_8identityESZ_S19_vS1A_EENS_8epilogue10collective6detail29Sm90TmaWarpSpecializedAdapterINS1D_15DefaultEpilogueIaSJ_SJ_NS1C_6thread17LinearCombinationIaLi1EiiLNS1H_9ScaleType4KindE0ELNS_15FloatRoundStyleE2EaEENS1_15EpilogueDefaultEEEEEvvEEEEvNT_6ParamsE --------------------------
	.section	.nv.shared._ZN7cutlass13device_kernelINS_4gemm6kernel13GemmUniversalIN4cute5tupleIJiiiiEEENS1_10collective13CollectiveMmaINS1_34MainloopSm90TmaGmmaWarpSpecializedILi3ENS5_IJNS4_1CILi1EEESB_SB_EEENS1_35KernelTmaWarpSpecializedCooperativeEEENS5_IJNSA_ILi512EEENSA_ILi16EEENSA_ILi128EEEEEEaNS5_IJlSB_lEEEaSJ_NS4_8TiledMMAINS4_8MMA_AtomIJNS4_4SM904GMMA26MMA_64x16x32_S32S8S8_SS_TNEEEENS4_6LayoutINS5_IJNSA_ILi2EEESB_SB_EEENS5_IJSB_NSA_ILi0EEEST_EEEEENS5_IJNS4_10UnderscoreESW_SW_EEEEENS4_13SM90_TMA_LOADENS4_14ComposedLayoutINS4_7SwizzleILi3ELi4ELi3EEENS4_18smem_ptr_flag_bitsILi8EEENSQ_INS5_IJNSA_ILi8EEESH_EEENS5_IJSH_SB_EEEEEEEvNS4_8identityESZ_S19_vS1A_EENS_8epilogue10collective6detail29Sm90TmaWarpSpecializedAdapterINS1D_15DefaultEpilogueIaSJ_SJ_NS1C_6thread17LinearCombinationIaLi1EiiLNS1H_9ScaleType4KindE0ELNS_15FloatRoundStyleE2EaEENS1_15EpilogueDefaultEEEEEvvEEEEvNT_6ParamsE,"aw",@nobits
	.sectionflags	@""
	.align	16
	.zero		1024


//--------------------- .nv.shared.reserved.0     --------------------------
	.section	.nv.shared.reserved.0,"aw",@nobits
	.weak		__nv_reservedSMEM_offset_0_alias
	.size		__nv_reservedSMEM_offset_0_alias, 0, 0
	.other		__nv_reservedSMEM_offset_0_alias,@"STO_CUDA_RESERVED_SHARED STV_DEFAULT"
__nv_reservedSMEM_offset_0_alias:
	.zero		0


//--------------------- .nv.global                --------------------------
	.section	.nv.global,"aw",@nobits
.nv.global:
	.type		_ZN40_INTERNAL_3bffbaf3_4_k_cu_144f7fb9_121044cute1_E,@object
	.size		_ZN40_INTERNAL_3bffbaf3_4_k_cu_144f7fb9_121044cute1_E,(_ZN40_INTERNAL_3bffbaf3_4_k_cu_144f7fb9_121044cuda3std3__45__cpo6cbeginE - _ZN40_INTERNAL_3bffbaf3_4_k_cu_144f7fb9_121044cute1_E)
_ZN40_INTERNAL_3bffbaf3_4_k_cu_144f7fb9_121044cute1_E:
	.zero		1
	.type		_ZN40_INTERNAL_3bffbaf3_4_k_cu_144f7fb9_121044cuda3std3__45__cpo6cbeginE,@object
	.size		_ZN40_INTERNAL_3bffbaf3_4_k_cu_144f7fb9_121044cuda3std3__45__cpo6cbeginE,(_ZN40_INTERNAL_3bffbaf3_4_k_cu_144f7fb9_121044cuda3std3__48in_placeE - _ZN40_INTERNAL_3bffbaf3_4_k_cu_144f7fb9_121044cuda3std3__45__cpo6cbeginE)
_ZN40_INTERNAL_3bffbaf3_4_k_cu_144f7fb9_121044cuda3std3__45__cpo6cbeginE:
	.zero		1
	.type		_ZN40_INTERNAL_3bffbaf3_4_k_cu_144f7fb9_121044cuda3std3__48in_placeE,@object
	.size		_ZN40_INTERNAL_3bffbaf3_4_k_cu_144f7fb9_121044cuda3std3__48in_placeE,(_ZN40_INTERNAL_3bffbaf3_4_k_cu_144f7fb9_121044cuda3std6ranges3__45__cpo9iter_moveE - _ZN40_INTERNAL_3bffbaf3_4_k_cu_144f7fb9_121044cuda3std3__48in_placeE)
_ZN40_INTERNAL_3bffbaf3_4_k_cu_144f7fb9_121044cuda3std3__48in_placeE:
	.zero		1
	.type		_ZN40_INTERNAL_3bffbaf3_4_k_cu_144f7fb9_121044cuda3std6ranges3__45__cpo9iter_moveE,@object
	.size		_ZN40_INTERNAL_3bffbaf3_4_k_cu_144f7fb9_121044cuda3std6ranges3__45__cpo9iter_moveE,(_ZN40_INTERNAL_3bffbaf3_4_k_cu_144f7fb9_121044cuda3std3__45__cpo5beginE - _ZN40_INTERNAL_3bffbaf3_4_k_cu_144f7fb9_121044cuda3std6ranges3__45__cpo9iter_moveE)
_ZN40_INTERNAL_3bffbaf3_4_k_cu_144f7fb9_121044cuda3std6ranges3__45__cpo9iter_moveE:
	.zero		1
	.type		_ZN40_INTERNAL_3bffbaf3_4_k_cu_144f7fb9_121044cuda3std3__45__cpo5beginE,@object
	.size		_ZN40_INTERNAL_3bffbaf3_4_k_cu_144f7fb9_121044cuda3std3__45__cpo5beginE,(_ZN40_INTERNAL_3bffbaf3_4_k_cu_144f7fb9_121044cuda3std3__442_GLOBAL__N__3bffbaf3_4_k_cu_144f7fb9_121046ignoreE - _ZN40_INTERNAL_3bffbaf3_4_k_cu_144f7fb9_121044cuda3std3__45__cpo5beginE)
_ZN40_INTERNAL_3bffbaf3_4_k_cu_144f7fb9_121044cuda3std3__45__cpo5beginE:
	.zero		1
	.type		_ZN40_INTERNAL_3bffbaf3_4_k_cu_144f7fb9_121044cuda3std3__442_GLOBAL__N__3bffbaf3_4_k_cu_144f7fb9_121046ignoreE,@object
	.size		_ZN40_INTERNAL_3bffbaf3_4_k_cu_144f7fb9_121044cuda3std3__442_GLOBAL__N__3bffbaf3_4_k_cu_144f7fb9_121046ignoreE,(_ZN40_INTERNAL_3bffbaf3_4_k_cu_144f7fb9_121044cute7productE - _ZN40_INTERNAL_3bffbaf3_4_k_cu_144f7fb9_121044cuda3std3__442_GLOBAL__N__3bffbaf3_4_k_cu_144f7fb9_121046ignoreE)
_ZN40_INTERNAL_3bffbaf3_4_k_cu_144f7fb9_121044cuda3std3__442_GLOBAL__N__3bffbaf3_4_k_cu_144f7fb9_121046ignoreE:
	.zero		1
	.type		_ZN40_INTERNAL_3bffbaf3_4_k_cu_144f7fb9_121044cute7productE,@object
	.size		_ZN40_INTERNAL_3bffbaf3_4_k_cu_144f7fb9_121044cute7productE,(_ZN40_INTERNAL_3bffbaf3_4_k_cu_144f7fb9_121044cuda3std3__45__cpo3endE - _ZN40_INTERNAL_3bffbaf3_4_k_cu_144f7fb9_121044cute7productE)
_ZN40_INTERNAL_3bffbaf3_4_k_cu_144f7fb9_121044cute7productE:
	.zero		1
	.type		_ZN40_INTERNAL_3bffbaf3_4_k_cu_144f7fb9_121044cuda3std3__45__cpo3endE,@object
	.size		_ZN40_INTERNAL_3bffbaf3_4_k_cu_144f7fb9_121044cuda3std3__45__cpo3endE,(_ZN40_INTERNAL_3bffbaf3_4_k_cu_144f7fb9_121044cuda3std3__419piecewise_constructE - _ZN40_INTERNAL_3bffbaf3_4_k_cu_144f7fb9_121044cuda3std3__45__cpo3endE)
_ZN40_INTERNAL_3bffbaf3_4_k_cu_144f7fb9_121044cuda3std3__45__cpo3endE:
	.zero		1
	.type		_ZN40_INTERNAL_3bffbaf3_4_k_cu_144f7fb9_121044cuda3std3__419piecewise_constructE,@object
	.size		_ZN40_INTERNAL_3bffbaf3_4_k_cu_144f7fb9_121044cuda3std3__419piecewise_constructE,(_ZN40_INTERNAL_3bffbaf3_4_k_cu_144f7fb9_121044cuda3std3__45__cpo4cendE - _ZN40_INTERNAL_3bffbaf3_4_k_cu_144f7fb9_121044cuda3std3__419piecewise_constructE)
_ZN40_INTERNAL_3bffbaf3_4_k_cu_144f7fb9_121044cuda3std3__419piecewise_constructE:
	.zero		1
	.type		_ZN40_INTERNAL_3bffbaf3_4_k_cu_144f7fb9_121044cuda3std3__45__cpo4cendE,@object
	.size		_ZN40_INTERNAL_3bffbaf3_4_k_cu_144f7fb9_121044cuda3std3__45__cpo4cendE,(_ZN40_INTERNAL_3bffbaf3_4_k_cu_144f7fb9_121044cuda3std6ranges3__45__cpo4swapE - _ZN40_INTERNAL_3bffbaf3_4_k_cu_144f7fb9_121044cuda3std3__45__cpo4cendE)
_ZN40_INTERNAL_3bffbaf3_4_k_cu_144f7fb9_121044cuda3std3__45__cpo4cendE:
	.zero		1
	.type		_ZN40_INTERNAL_3bffbaf3_4_k_cu_144f7fb9_121044cuda3std6ranges3__45__cpo4swapE,@object
	.size		_ZN40_INTERNAL_3bffbaf3_4_k_cu_144f7fb9_121044cuda3std6ranges3__45__cpo4swapE,(.L_8 - _ZN40_INTERNAL_3bffbaf3_4_k_cu_144f7fb9_121044cuda3std6ranges3__45__cpo4swapE)
_ZN40_INTERNAL_3bffbaf3_4_k_cu_144f7fb9_121044cuda3std6ranges3__45__cpo4swapE:
	.zero		1
.L_8:


//--------------------- .nv.constant0._ZN7cutlass13device_kernelINS_4gemm6kernel13GemmUniversalIN4cute5tupleIJiiiiEEENS1_10collective13CollectiveMmaINS1_34MainloopSm90TmaGmmaWarpSpecializedILi3ENS5_IJNS4_1CILi1EEESB_SB_EEENS1_35KernelTmaWarpSpecializedCooperativeEEENS5_IJNSA_ILi512EEENSA_ILi16EEENSA_ILi128EEEEEEaNS5_IJlSB_lEEEaSJ_NS4_8TiledMMAINS4_8MMA_AtomIJNS4_4SM904GMMA26MMA_64x16x32_S32S8S8_SS_TNEEEENS4_6LayoutINS5_IJNSA_ILi2EEESB_SB_EEENS5_IJSB_NSA_ILi0EEEST_EEEEENS5_IJNS4_10UnderscoreESW_SW_EEEEENS4_13SM90_TMA_LOADENS4_14ComposedLayoutINS4_7SwizzleILi3ELi4ELi3EEENS4_18smem_ptr_flag_bitsILi8EEENSQ_INS5_IJNSA_ILi8EEESH_EEENS5_IJSH_SB_EEEEEEEvNS4_8identityESZ_S19_vS1A_EENS_8epilogue10collective6detail29Sm90TmaWarpSpecializedAdapterINS1D_15DefaultEpilogueIaSJ_SJ_NS1C_6thread17LinearCombinationIaLi1EiiLNS1H_9ScaleType4KindE0ELNS_15FloatRoundStyleE2EaEENS1_15EpilogueDefaultEEEEEvvEEEEvNT_6ParamsE --------------------------
	.section	.nv.constant0._ZN7cutlass13device_kernelINS_4gemm6kernel13GemmUniversalIN4cute5tupleIJiiiiEEENS1_10collective13CollectiveMmaINS1_34MainloopSm90TmaGmmaWarpSpecializedILi3ENS5_IJNS4_1CILi1EEESB_SB_EEENS1_35KernelTmaWarpSpecializedCooperativeEEENS5_IJNSA_ILi512EEENSA_ILi16EEENSA_ILi128EEEEEEaNS5_IJlSB_lEEEaSJ_NS4_8TiledMMAINS4_8MMA_AtomIJNS4_4SM904GMMA26MMA_64x16x32_S32S8S8_SS_TNEEEENS4_6LayoutINS5_IJNSA_ILi2EEESB_SB_EEENS5_IJSB_NSA_ILi0EEEST_EEEEENS5_IJNS4_10UnderscoreESW_SW_EEEEENS4_13SM90_TMA_LOADENS4_14ComposedLayoutINS4_7SwizzleILi3ELi4ELi3EEENS4_18smem_ptr_flag_bitsILi8EEENSQ_INS5_IJNSA_ILi8EEESH_EEENS5_IJSH_SB_EEEEEEEvNS4_8identityESZ_S19_vS1A_EENS_8epilogue10collective6detail29Sm90TmaWarpSpecializedAdapterINS1D_15DefaultEpilogueIaSJ_SJ_NS1C_6thread17LinearCombinationIaLi1EiiLNS1H_9ScaleType4KindE0ELNS_15FloatRoundStyleE2EaEENS1_15EpilogueDefaultEEEEEvvEEEEvNT_6ParamsE,"a",@progbits
	.sectionflags	@""
	.align	4
.nv.constant0._ZN7cutlass13device_kernelINS_4gemm6kernel13GemmUniversalIN4cute5tupleIJiiiiEEENS1_10collective13CollectiveMmaINS1_34MainloopSm90TmaGmmaWarpSpecializedILi3ENS5_IJNS4_1CILi1EEESB_SB_EEENS1_35KernelTmaWarpSpecializedCooperativeEEENS5_IJNSA_ILi512EEENSA_ILi16EEENSA_ILi128EEEEEEaNS5_IJlSB_lEEEaSJ_NS4_8TiledMMAINS4_8MMA_AtomIJNS4_4SM904GMMA26MMA_64x16x32_S32S8S8_SS_TNEEEENS4_6LayoutINS5_IJNSA_ILi2EEESB_SB_EEENS5_IJSB_NSA_ILi0EEEST_EEEEENS5_IJNS4_10UnderscoreESW_SW_EEEEENS4_13SM90_TMA_LOADENS4_14ComposedLayoutINS4_7SwizzleILi3ELi4ELi3EEENS4_18smem_ptr_flag_bitsILi8EEENSQ_INS5_IJNSA_ILi8EEESH_EEENS5_IJSH_SB_EEEEEEEvNS4_8identityESZ_S19_vS1A_EENS_8epilogue10collective6detail29Sm90TmaWarpSpecializedAdapterINS1D_15DefaultEpilogueIaSJ_SJ_NS1C_6thread17LinearCombinationIaLi1EiiLNS1H_9ScaleType4KindE0ELNS_15FloatRoundStyleE2EaEENS1_15EpilogueDefaultEEEEEvvEEEEvNT_6ParamsE:
	.zero		1664


//--------------------- SYMBOLS --------------------------

	.type		.nv.reservedSmem.offset0,@object
	.size		.nv.reservedSmem.offset0,0x4
	.type		__assertfail,@function
